//
// Generated by NVIDIA NVVM Compiler
//
// Compiler Build ID: CL-36424714
// Cuda compilation tools, release 13.0, V13.0.88
// Based on NVVM 20.0.0
//

.version 9.0
.target sm_100
.address_size 64

	// .globl	_Z14calc_init_gainPiS_S_S_S_S_S_S_S_S_iii

.visible .entry _Z14calc_init_gainPiS_S_S_S_S_S_S_S_S_iii(
	.param .u64 .ptr .align 1 _Z14calc_init_gainPiS_S_S_S_S_S_S_S_S_iii_param_0,
	.param .u64 .ptr .align 1 _Z14calc_init_gainPiS_S_S_S_S_S_S_S_S_iii_param_1,
	.param .u64 .ptr .align 1 _Z14calc_init_gainPiS_S_S_S_S_S_S_S_S_iii_param_2,
	.param .u64 .ptr .align 1 _Z14calc_init_gainPiS_S_S_S_S_S_S_S_S_iii_param_3,
	.param .u64 .ptr .align 1 _Z14calc_init_gainPiS_S_S_S_S_S_S_S_S_iii_param_4,
	.param .u64 .ptr .align 1 _Z14calc_init_gainPiS_S_S_S_S_S_S_S_S_iii_param_5,
	.param .u64 .ptr .align 1 _Z14calc_init_gainPiS_S_S_S_S_S_S_S_S_iii_param_6,
	.param .u64 .ptr .align 1 _Z14calc_init_gainPiS_S_S_S_S_S_S_S_S_iii_param_7,
	.param .u64 .ptr .align 1 _Z14calc_init_gainPiS_S_S_S_S_S_S_S_S_iii_param_8,
	.param .u64 .ptr .align 1 _Z14calc_init_gainPiS_S_S_S_S_S_S_S_S_iii_param_9,
	.param .u32 _Z14calc_init_gainPiS_S_S_S_S_S_S_S_S_iii_param_10,
	.param .u32 _Z14calc_init_gainPiS_S_S_S_S_S_S_S_S_iii_param_11,
	.param .u32 _Z14calc_init_gainPiS_S_S_S_S_S_S_S_S_iii_param_12
)
{
	.reg .pred 	%p<23>;
	.reg .b32 	%r<160>;
	.reg .b64 	%rd<81>;

	ld.param.u64 	%rd17, [_Z14calc_init_gainPiS_S_S_S_S_S_S_S_S_iii_param_0];
	ld.param.u64 	%rd18, [_Z14calc_init_gainPiS_S_S_S_S_S_S_S_S_iii_param_1];
	ld.param.u32 	%r26, [_Z14calc_init_gainPiS_S_S_S_S_S_S_S_S_iii_param_10];
	ld.param.u32 	%r27, [_Z14calc_init_gainPiS_S_S_S_S_S_S_S_S_iii_param_11];
	ld.param.u32 	%r28, [_Z14calc_init_gainPiS_S_S_S_S_S_S_S_S_iii_param_12];
	cvta.to.global.u64 	%rd1, %rd18;
	cvta.to.global.u64 	%rd2, %rd17;
	mov.u32 	%r29, %tid.x;
	mov.u32 	%r30, %ctaid.x;
	mov.u32 	%r31, %ntid.x;
	mad.lo.s32 	%r1, %r30, %r31, %r29;
	setp.ge.s32 	%p1, %r1, %r26;
	@%p1 bra 	$L__BB0_35;
	ld.param.u32 	%r149, [_Z14calc_init_gainPiS_S_S_S_S_S_S_S_S_iii_param_10];
	ld.param.u64 	%rd76, [_Z14calc_init_gainPiS_S_S_S_S_S_S_S_S_iii_param_5];
	ld.param.u64 	%rd75, [_Z14calc_init_gainPiS_S_S_S_S_S_S_S_S_iii_param_4];
	ld.param.u64 	%rd74, [_Z14calc_init_gainPiS_S_S_S_S_S_S_S_S_iii_param_3];
	ld.param.u64 	%rd73, [_Z14calc_init_gainPiS_S_S_S_S_S_S_S_S_iii_param_2];
	cvta.to.global.u64 	%rd19, %rd74;
	cvta.to.global.u64 	%rd20, %rd73;
	cvta.to.global.u64 	%rd21, %rd76;
	cvta.to.global.u64 	%rd22, %rd75;
	mul.wide.s32 	%rd23, %r1, 4;
	add.s64 	%rd3, %rd19, %rd23;
	mov.b32 	%r32, 0;
	st.global.u32 	[%rd3], %r32;
	add.s64 	%rd4, %rd20, %rd23;
	st.global.u32 	[%rd4], %r32;
	add.s64 	%rd5, %rd21, %rd23;
	st.global.u32 	[%rd5], %r32;
	add.s64 	%rd6, %rd22, %rd23;
	st.global.u32 	[%rd6], %r32;
	setp.lt.s32 	%p2, %r149, 1;
	@%p2 bra 	$L__BB0_33;
	ld.param.u32 	%r150, [_Z14calc_init_gainPiS_S_S_S_S_S_S_S_S_iii_param_10];
	ld.param.u64 	%rd80, [_Z14calc_init_gainPiS_S_S_S_S_S_S_S_S_iii_param_9];
	ld.param.u64 	%rd79, [_Z14calc_init_gainPiS_S_S_S_S_S_S_S_S_iii_param_8];
	cvta.to.global.u64 	%rd24, %rd79;
	add.s64 	%rd7, %rd24, %rd23;
	cvta.to.global.u64 	%rd26, %rd80;
	add.s64 	%rd8, %rd26, %rd23;
	and.b32  	%r2, %r150, 3;
	setp.lt.u32 	%p3, %r150, 4;
	mov.b32 	%r159, 0;
	@%p3 bra 	$L__BB0_25;
	ld.param.u32 	%r151, [_Z14calc_init_gainPiS_S_S_S_S_S_S_S_S_iii_param_10];
	and.b32  	%r36, %r151, 2147483644;
	neg.s32 	%r155, %r36;
	shl.b32 	%r4, %r28, 2;
	shl.b32 	%r5, %r28, 1;
	mul.lo.s32 	%r6, %r28, 3;
	mov.b32 	%r154, 1;
	mov.b32 	%r153, 0;
$L__BB0_4:
	setp.ge.s32 	%p4, %r1, %r27;
	ld.global.u32 	%r37, [%rd7];
	add.s32 	%r38, %r153, %r37;
	mul.wide.s32 	%rd27, %r38, 4;
	add.s64 	%rd28, %rd2, %rd27;
	ld.global.u32 	%r39, [%rd28];
	ld.global.u32 	%r40, [%rd4];
	add.s32 	%r41, %r40, %r39;
	st.global.u32 	[%rd4], %r41;
	@%p4 bra 	$L__BB0_7;
	ld.global.u32 	%r42, [%rd8];
	add.s32 	%r43, %r153, %r42;
	mul.wide.s32 	%rd29, %r43, 4;
	add.s64 	%rd30, %rd2, %rd29;
	ld.global.u32 	%r44, [%rd30];
	ld.global.u32 	%r45, [%rd5];
	add.s32 	%r46, %r45, %r44;
	st.global.u32 	[%rd5], %r46;
	add.s32 	%r47, %r154, -1;
	setp.ge.s32 	%p5, %r47, %r27;
	@%p5 bra 	$L__BB0_7;
	ld.global.u32 	%r48, [%rd8];
	add.s32 	%r49, %r153, %r48;
	mul.wide.s32 	%rd31, %r49, 4;
	add.s64 	%rd32, %rd1, %rd31;
	ld.global.u32 	%r50, [%rd32];
	ld.global.u32 	%r51, [%rd6];
	add.s32 	%r52, %r51, %r50;
	st.global.u32 	[%rd6], %r52;
$L__BB0_7:
	add.s32 	%r53, %r154, -1;
	setp.ge.s32 	%p6, %r53, %r27;
	@%p6 bra 	$L__BB0_9;
	ld.global.u32 	%r54, [%rd7];
	add.s32 	%r55, %r153, %r54;
	mul.wide.s32 	%rd33, %r55, 4;
	add.s64 	%rd34, %rd1, %rd33;
	ld.global.u32 	%r56, [%rd34];
	ld.global.u32 	%r57, [%rd3];
	add.s32 	%r58, %r57, %r56;
	st.global.u32 	[%rd3], %r58;
$L__BB0_9:
	ld.global.u32 	%r59, [%rd7];
	add.s32 	%r10, %r28, %r153;
	add.s32 	%r60, %r10, %r59;
	mul.wide.s32 	%rd35, %r60, 4;
	add.s64 	%rd36, %rd2, %rd35;
	ld.global.u32 	%r61, [%rd36];
	ld.global.u32 	%r62, [%rd4];
	add.s32 	%r63, %r62, %r61;
	st.global.u32 	[%rd4], %r63;
	@%p4 bra 	$L__BB0_12;
	ld.global.u32 	%r64, [%rd8];
	add.s32 	%r65, %r10, %r64;
	mul.wide.s32 	%rd37, %r65, 4;
	add.s64 	%rd38, %rd2, %rd37;
	ld.global.u32 	%r66, [%rd38];
	ld.global.u32 	%r67, [%rd5];
	add.s32 	%r68, %r67, %r66;
	st.global.u32 	[%rd5], %r68;
	setp.ge.s32 	%p8, %r154, %r27;
	@%p8 bra 	$L__BB0_12;
	ld.global.u32 	%r69, [%rd8];
	add.s32 	%r70, %r10, %r69;
	mul.wide.s32 	%rd39, %r70, 4;
	add.s64 	%rd40, %rd1, %rd39;
	ld.global.u32 	%r71, [%rd40];
	ld.global.u32 	%r72, [%rd6];
	add.s32 	%r73, %r72, %r71;
	st.global.u32 	[%rd6], %r73;
$L__BB0_12:
	setp.ge.s32 	%p9, %r154, %r27;
	@%p9 bra 	$L__BB0_14;
	ld.global.u32 	%r74, [%rd7];
	add.s32 	%r75, %r10, %r74;
	mul.wide.s32 	%rd41, %r75, 4;
	add.s64 	%rd42, %rd1, %rd41;
	ld.global.u32 	%r76, [%rd42];
	ld.global.u32 	%r77, [%rd3];
	add.s32 	%r78, %r77, %r76;
	st.global.u32 	[%rd3], %r78;
$L__BB0_14:
	ld.global.u32 	%r79, [%rd7];
	add.s32 	%r11, %r5, %r153;
	add.s32 	%r80, %r11, %r79;
	mul.wide.s32 	%rd43, %r80, 4;
	add.s64 	%rd44, %rd2, %rd43;
	ld.global.u32 	%r81, [%rd44];
	ld.global.u32 	%r82, [%rd4];
	add.s32 	%r83, %r82, %r81;
	st.global.u32 	[%rd4], %r83;
	@%p4 bra 	$L__BB0_17;
	ld.global.u32 	%r84, [%rd8];
	add.s32 	%r85, %r11, %r84;
	mul.wide.s32 	%rd45, %r85, 4;
	add.s64 	%rd46, %rd2, %rd45;
	ld.global.u32 	%r86, [%rd46];
	ld.global.u32 	%r87, [%rd5];
	add.s32 	%r88, %r87, %r86;
	st.global.u32 	[%rd5], %r88;
	add.s32 	%r89, %r154, 1;
	setp.ge.s32 	%p11, %r89, %r27;
	@%p11 bra 	$L__BB0_17;
	ld.global.u32 	%r90, [%rd8];
	add.s32 	%r91, %r11, %r90;
	mul.wide.s32 	%rd47, %r91, 4;
	add.s64 	%rd48, %rd1, %rd47;
	ld.global.u32 	%r92, [%rd48];
	ld.global.u32 	%r93, [%rd6];
	add.s32 	%r94, %r93, %r92;
	st.global.u32 	[%rd6], %r94;
$L__BB0_17:
	add.s32 	%r95, %r154, 1;
	setp.ge.s32 	%p12, %r95, %r27;
	@%p12 bra 	$L__BB0_19;
	ld.global.u32 	%r96, [%rd7];
	add.s32 	%r97, %r11, %r96;
	mul.wide.s32 	%rd49, %r97, 4;
	add.s64 	%rd50, %rd1, %rd49;
	ld.global.u32 	%r98, [%rd50];
	ld.global.u32 	%r99, [%rd3];
	add.s32 	%r100, %r99, %r98;
	st.global.u32 	[%rd3], %r100;
$L__BB0_19:
	ld.global.u32 	%r101, [%rd7];
	add.s32 	%r12, %r6, %r153;
	add.s32 	%r102, %r12, %r101;
	mul.wide.s32 	%rd51, %r102, 4;
	add.s64 	%rd52, %rd2, %rd51;
	ld.global.u32 	%r103, [%rd52];
	ld.global.u32 	%r104, [%rd4];
	add.s32 	%r105, %r104, %r103;
	st.global.u32 	[%rd4], %r105;
	@%p4 bra 	$L__BB0_22;
	ld.global.u32 	%r106, [%rd8];
	add.s32 	%r107, %r12, %r106;
	mul.wide.s32 	%rd53, %r107, 4;
	add.s64 	%rd54, %rd2, %rd53;
	ld.global.u32 	%r108, [%rd54];
	ld.global.u32 	%r109, [%rd5];
	add.s32 	%r110, %r109, %r108;
	st.global.u32 	[%rd5], %r110;
	add.s32 	%r111, %r154, 2;
	setp.ge.s32 	%p14, %r111, %r27;
	@%p14 bra 	$L__BB0_22;
	ld.global.u32 	%r112, [%rd8];
	add.s32 	%r113, %r12, %r112;
	mul.wide.s32 	%rd55, %r113, 4;
	add.s64 	%rd56, %rd1, %rd55;
	ld.global.u32 	%r114, [%rd56];
	ld.global.u32 	%r115, [%rd6];
	add.s32 	%r116, %r115, %r114;
	st.global.u32 	[%rd6], %r116;
$L__BB0_22:
	add.s32 	%r117, %r154, 2;
	setp.ge.s32 	%p15, %r117, %r27;
	@%p15 bra 	$L__BB0_24;
	ld.global.u32 	%r118, [%rd7];
	add.s32 	%r119, %r12, %r118;
	mul.wide.s32 	%rd57, %r119, 4;
	add.s64 	%rd58, %rd1, %rd57;
	ld.global.u32 	%r120, [%rd58];
	ld.global.u32 	%r121, [%rd3];
	add.s32 	%r122, %r121, %r120;
	st.global.u32 	[%rd3], %r122;
$L__BB0_24:
	ld.param.u32 	%r152, [_Z14calc_init_gainPiS_S_S_S_S_S_S_S_S_iii_param_10];
	and.b32  	%r159, %r152, 2147483644;
	add.s32 	%r155, %r155, 4;
	add.s32 	%r154, %r154, 4;
	add.s32 	%r153, %r153, %r4;
	setp.ne.s32 	%p16, %r155, 0;
	@%p16 bra 	$L__BB0_4;
$L__BB0_25:
	setp.eq.s32 	%p17, %r2, 0;
	@%p17 bra 	$L__BB0_33;
	mul.lo.s32 	%r158, %r159, %r28;
	neg.s32 	%r157, %r2;
$L__BB0_27:
	.pragma "nounroll";
	setp.ge.s32 	%p18, %r1, %r27;
	ld.global.u32 	%r123, [%rd7];
	add.s32 	%r124, %r158, %r123;
	mul.wide.s32 	%rd59, %r124, 4;
	add.s64 	%rd60, %rd2, %rd59;
	ld.global.u32 	%r125, [%rd60];
	ld.global.u32 	%r126, [%rd4];
	add.s32 	%r127, %r126, %r125;
	st.global.u32 	[%rd4], %r127;
	@%p18 bra 	$L__BB0_30;
	ld.global.u32 	%r128, [%rd8];
	add.s32 	%r129, %r158, %r128;
	mul.wide.s32 	%rd61, %r129, 4;
	add.s64 	%rd62, %rd2, %rd61;
	ld.global.u32 	%r130, [%rd62];
	ld.global.u32 	%r131, [%rd5];
	add.s32 	%r132, %r131, %r130;
	st.global.u32 	[%rd5], %r132;
	setp.ge.s32 	%p19, %r159, %r27;
	@%p19 bra 	$L__BB0_30;
	ld.global.u32 	%r133, [%rd8];
	add.s32 	%r134, %r158, %r133;
	mul.wide.s32 	%rd63, %r134, 4;
	add.s64 	%rd64, %rd1, %rd63;
	ld.global.u32 	%r135, [%rd64];
	ld.global.u32 	%r136, [%rd6];
	add.s32 	%r137, %r136, %r135;
	st.global.u32 	[%rd6], %r137;
$L__BB0_30:
	setp.ge.s32 	%p20, %r159, %r27;
	@%p20 bra 	$L__BB0_32;
	ld.global.u32 	%r138, [%rd7];
	add.s32 	%r139, %r158, %r138;
	mul.wide.s32 	%rd65, %r139, 4;
	add.s64 	%rd66, %rd1, %rd65;
	ld.global.u32 	%r140, [%rd66];
	ld.global.u32 	%r141, [%rd3];
	add.s32 	%r142, %r141, %r140;
	st.global.u32 	[%rd3], %r142;
$L__BB0_32:
	add.s32 	%r159, %r159, 1;
	add.s32 	%r158, %r158, %r28;
	add.s32 	%r157, %r157, 1;
	setp.ne.s32 	%p21, %r157, 0;
	@%p21 bra 	$L__BB0_27;
$L__BB0_33:
	ld.param.u64 	%rd77, [_Z14calc_init_gainPiS_S_S_S_S_S_S_S_S_iii_param_6];
	ld.global.u32 	%r143, [%rd3];
	ld.global.u32 	%r144, [%rd4];
	sub.s32 	%r145, %r143, %r144;
	cvta.to.global.u64 	%rd67, %rd77;
	mul.wide.s32 	%rd68, %r1, 4;
	add.s64 	%rd69, %rd67, %rd68;
	st.global.u32 	[%rd69], %r145;
	setp.ge.s32 	%p22, %r1, %r27;
	@%p22 bra 	$L__BB0_35;
	ld.param.u64 	%rd78, [_Z14calc_init_gainPiS_S_S_S_S_S_S_S_S_iii_param_7];
	ld.global.u32 	%r146, [%rd5];
	ld.global.u32 	%r147, [%rd6];
	sub.s32 	%r148, %r146, %r147;
	cvta.to.global.u64 	%rd70, %rd78;
	add.s64 	%rd72, %rd70, %rd68;
	st.global.u32 	[%rd72], %r148;
$L__BB0_35:
	ret;

}
	// .globl	_Z16cal_gain_benefitPiS_S_S_S_iiii
.visible .entry _Z16cal_gain_benefitPiS_S_S_S_iiii(
	.param .u64 .ptr .align 1 _Z16cal_gain_benefitPiS_S_S_S_iiii_param_0,
	.param .u64 .ptr .align 1 _Z16cal_gain_benefitPiS_S_S_S_iiii_param_1,
	.param .u64 .ptr .align 1 _Z16cal_gain_benefitPiS_S_S_S_iiii_param_2,
	.param .u64 .ptr .align 1 _Z16cal_gain_benefitPiS_S_S_S_iiii_param_3,
	.param .u64 .ptr .align 1 _Z16cal_gain_benefitPiS_S_S_S_iiii_param_4,
	.param .u32 _Z16cal_gain_benefitPiS_S_S_S_iiii_param_5,
	.param .u32 _Z16cal_gain_benefitPiS_S_S_S_iiii_param_6,
	.param .u32 _Z16cal_gain_benefitPiS_S_S_S_iiii_param_7,
	.param .u32 _Z16cal_gain_benefitPiS_S_S_S_iiii_param_8
)
{
	.reg .pred 	%p<4>;
	.reg .b32 	%r<27>;
	.reg .b64 	%rd<20>;

	ld.param.u64 	%rd1, [_Z16cal_gain_benefitPiS_S_S_S_iiii_param_0];
	ld.param.u64 	%rd2, [_Z16cal_gain_benefitPiS_S_S_S_iiii_param_1];
	ld.param.u64 	%rd3, [_Z16cal_gain_benefitPiS_S_S_S_iiii_param_2];
	ld.param.u64 	%rd4, [_Z16cal_gain_benefitPiS_S_S_S_iiii_param_3];
	ld.param.u64 	%rd5, [_Z16cal_gain_benefitPiS_S_S_S_iiii_param_4];
	ld.param.u32 	%r5, [_Z16cal_gain_benefitPiS_S_S_S_iiii_param_5];
	ld.param.u32 	%r6, [_Z16cal_gain_benefitPiS_S_S_S_iiii_param_6];
	ld.param.u32 	%r7, [_Z16cal_gain_benefitPiS_S_S_S_iiii_param_7];
	ld.param.u32 	%r4, [_Z16cal_gain_benefitPiS_S_S_S_iiii_param_8];
	mov.u32 	%r8, %ntid.y;
	mov.u32 	%r9, %ctaid.y;
	mov.u32 	%r10, %tid.y;
	mad.lo.s32 	%r1, %r8, %r9, %r10;
	mov.u32 	%r11, %ntid.x;
	mov.u32 	%r12, %ctaid.x;
	mov.u32 	%r13, %tid.x;
	mad.lo.s32 	%r14, %r11, %r12, %r13;
	sub.s32 	%r15, %r5, %r7;
	setp.ge.s32 	%p1, %r1, %r15;
	sub.s32 	%r16, %r6, %r7;
	setp.ge.s32 	%p2, %r14, %r16;
	or.pred  	%p3, %p1, %p2;
	@%p3 bra 	$L__BB1_2;
	cvta.to.global.u64 	%rd6, %rd5;
	cvta.to.global.u64 	%rd7, %rd3;
	cvta.to.global.u64 	%rd8, %rd4;
	cvta.to.global.u64 	%rd9, %rd2;
	cvta.to.global.u64 	%rd10, %rd1;
	mad.lo.s32 	%r17, %r16, %r1, %r14;
	mul.lo.s32 	%r18, %r17, 3;
	mul.wide.s32 	%rd11, %r18, 4;
	add.s64 	%rd12, %rd6, %rd11;
	st.global.u32 	[%rd12], %r1;
	st.global.u32 	[%rd12+4], %r14;
	mul.wide.u32 	%rd13, %r1, 4;
	add.s64 	%rd14, %rd7, %rd13;
	ld.global.u32 	%r19, [%rd14];
	mul.wide.s32 	%rd15, %r14, 4;
	add.s64 	%rd16, %rd8, %rd15;
	ld.global.u32 	%r20, [%rd16];
	add.s32 	%r21, %r20, %r19;
	add.s64 	%rd17, %rd9, %rd15;
	ld.global.u32 	%r22, [%rd17];
	mad.lo.s32 	%r23, %r4, %r1, %r22;
	mul.wide.s32 	%rd18, %r23, 4;
	add.s64 	%rd19, %rd10, %rd18;
	ld.global.u32 	%r24, [%rd19];
	shl.b32 	%r25, %r24, 1;
	sub.s32 	%r26, %r21, %r25;
	st.global.u32 	[%rd12+8], %r26;
$L__BB1_2:
	ret;

}
	// .globl	_Z11cal_max_g_tPiS_S_iii
.visible .entry _Z11cal_max_g_tPiS_S_iii(
	.param .u64 .ptr .align 1 _Z11cal_max_g_tPiS_S_iii_param_0,
	.param .u64 .ptr .align 1 _Z11cal_max_g_tPiS_S_iii_param_1,
	.param .u64 .ptr .align 1 _Z11cal_max_g_tPiS_S_iii_param_2,
	.param .u32 _Z11cal_max_g_tPiS_S_iii_param_3,
	.param .u32 _Z11cal_max_g_tPiS_S_iii_param_4,
	.param .u32 _Z11cal_max_g_tPiS_S_iii_param_5
)
{
	.reg .pred 	%p<17>;
	.reg .b32 	%r<97>;
	.reg .b64 	%rd<16>;

	ld.param.u64 	%rd5, [_Z11cal_max_g_tPiS_S_iii_param_0];
	ld.param.u64 	%rd3, [_Z11cal_max_g_tPiS_S_iii_param_1];
	ld.param.u64 	%rd4, [_Z11cal_max_g_tPiS_S_iii_param_2];
	ld.param.u32 	%r55, [_Z11cal_max_g_tPiS_S_iii_param_3];
	ld.param.u32 	%r56, [_Z11cal_max_g_tPiS_S_iii_param_4];
	ld.param.u32 	%r57, [_Z11cal_max_g_tPiS_S_iii_param_5];
	cvta.to.global.u64 	%rd1, %rd5;
	mov.u32 	%r58, %tid.x;
	mov.u32 	%r59, %ctaid.x;
	mov.u32 	%r60, %ntid.x;
	mad.lo.s32 	%r1, %r59, %r60, %r58;
	setp.ge.s32 	%p1, %r1, %r57;
	@%p1 bra 	$L__BB2_19;
	mul.lo.s32 	%r3, %r56, %r1;
	add.s32 	%r2, %r3, %r56;
	mul.lo.s32 	%r72, %r3, 3;
	mul.wide.s32 	%rd6, %r72, 4;
	add.s64 	%rd7, %rd1, %rd6;
	ld.global.u32 	%r87, [%rd7+8];
	setp.lt.s32 	%p2, %r56, 1;
	mov.u32 	%r88, %r3;
	@%p2 bra 	$L__BB2_18;
	add.s32 	%r62, %r3, 1;
	max.s32 	%r6, %r2, %r62;
	sub.s32 	%r63, %r6, %r3;
	and.b32  	%r7, %r63, 3;
	setp.eq.s32 	%p3, %r7, 0;
	mov.u32 	%r88, %r3;
	mov.u32 	%r80, %r3;
	@%p3 bra 	$L__BB2_7;
	neg.s32 	%r71, %r7;
	mov.u32 	%r88, %r3;
	mov.u32 	%r80, %r3;
$L__BB2_4:
	.pragma "nounroll";
	setp.ge.s32 	%p4, %r80, %r55;
	@%p4 bra 	$L__BB2_6;
	mul.wide.s32 	%rd8, %r72, 4;
	add.s64 	%rd9, %rd1, %rd8;
	ld.global.u32 	%r64, [%rd9+8];
	setp.gt.s32 	%p5, %r64, %r87;
	max.s32 	%r87, %r64, %r87;
	selp.b32 	%r88, %r80, %r88, %p5;
$L__BB2_6:
	add.s32 	%r80, %r80, 1;
	add.s32 	%r72, %r72, 3;
	add.s32 	%r71, %r71, 1;
	setp.ne.s32 	%p6, %r71, 0;
	@%p6 bra 	$L__BB2_4;
$L__BB2_7:
	sub.s32 	%r65, %r3, %r6;
	setp.gt.u32 	%p7, %r65, -4;
	@%p7 bra 	$L__BB2_18;
	add.s32 	%r84, %r80, 1;
	mul.lo.s32 	%r83, %r80, 3;
$L__BB2_9:
	add.s32 	%r32, %r84, -1;
	setp.ge.s32 	%p8, %r32, %r55;
	mul.wide.s32 	%rd10, %r83, 4;
	add.s64 	%rd2, %rd1, %rd10;
	@%p8 bra 	$L__BB2_11;
	ld.global.u32 	%r66, [%rd2+8];
	setp.gt.s32 	%p9, %r66, %r87;
	max.s32 	%r87, %r66, %r87;
	selp.b32 	%r88, %r32, %r88, %p9;
$L__BB2_11:
	add.s32 	%r37, %r84, 2;
	setp.ge.s32 	%p10, %r84, %r55;
	@%p10 bra 	$L__BB2_13;
	ld.global.u32 	%r67, [%rd2+20];
	setp.gt.s32 	%p11, %r67, %r87;
	max.s32 	%r87, %r67, %r87;
	selp.b32 	%r88, %r84, %r88, %p11;
$L__BB2_13:
	add.s32 	%r42, %r84, 1;
	setp.ge.s32 	%p12, %r42, %r55;
	@%p12 bra 	$L__BB2_15;
	ld.global.u32 	%r68, [%rd2+32];
	setp.gt.s32 	%p13, %r68, %r87;
	max.s32 	%r87, %r68, %r87;
	selp.b32 	%r88, %r42, %r88, %p13;
$L__BB2_15:
	setp.ge.s32 	%p14, %r37, %r55;
	@%p14 bra 	$L__BB2_17;
	ld.global.u32 	%r69, [%rd2+44];
	setp.gt.s32 	%p15, %r69, %r87;
	max.s32 	%r87, %r69, %r87;
	selp.b32 	%r88, %r37, %r88, %p15;
$L__BB2_17:
	add.s32 	%r51, %r84, 4;
	add.s32 	%r70, %r84, 3;
	add.s32 	%r83, %r83, 12;
	setp.lt.s32 	%p16, %r70, %r2;
	mov.u32 	%r84, %r51;
	@%p16 bra 	$L__BB2_9;
$L__BB2_18:
	cvta.to.global.u64 	%rd11, %rd3;
	mul.wide.s32 	%rd12, %r1, 4;
	add.s64 	%rd13, %rd11, %rd12;
	st.global.u32 	[%rd13], %r87;
	cvta.to.global.u64 	%rd14, %rd4;
	add.s64 	%rd15, %rd14, %rd12;
	st.global.u32 	[%rd15], %r88;
$L__BB2_19:
	ret;

}
	// .globl	_Z9cal_max_gPiS_S_S_i
.visible .entry _Z9cal_max_gPiS_S_S_i(
	.param .u64 .ptr .align 1 _Z9cal_max_gPiS_S_S_i_param_0,
	.param .u64 .ptr .align 1 _Z9cal_max_gPiS_S_S_i_param_1,
	.param .u64 .ptr .align 1 _Z9cal_max_gPiS_S_S_i_param_2,
	.param .u64 .ptr .align 1 _Z9cal_max_gPiS_S_S_i_param_3,
	.param .u32 _Z9cal_max_gPiS_S_S_i_param_4
)
{
	.reg .pred 	%p<25>;
	.reg .b32 	%r<95>;
	.reg .b64 	%rd<27>;

	ld.param.u64 	%rd15, [_Z9cal_max_gPiS_S_S_i_param_0];
	ld.param.u64 	%rd16, [_Z9cal_max_gPiS_S_S_i_param_1];
	ld.param.u64 	%rd17, [_Z9cal_max_gPiS_S_S_i_param_2];
	ld.param.u64 	%rd18, [_Z9cal_max_gPiS_S_S_i_param_3];
	ld.param.u32 	%r55, [_Z9cal_max_gPiS_S_S_i_param_4];
	cvta.to.global.u64 	%rd1, %rd18;
	cvta.to.global.u64 	%rd2, %rd16;
	cvta.to.global.u64 	%rd3, %rd17;
	cvta.to.global.u64 	%rd4, %rd15;
	ld.global.u32 	%r56, [%rd4];
	st.global.u32 	[%rd3], %r56;
	ld.global.u32 	%r57, [%rd2];
	st.global.u32 	[%rd1], %r57;
	setp.lt.s32 	%p1, %r55, 2;
	@%p1 bra 	$L__BB3_42;
	add.s32 	%r1, %r55, -1;
	add.s32 	%r59, %r55, -2;
	and.b32  	%r2, %r1, 7;
	setp.lt.u32 	%p2, %r59, 7;
	mov.b32 	%r92, 1;
	@%p2 bra 	$L__BB3_21;
	and.b32  	%r61, %r1, -8;
	neg.s32 	%r80, %r61;
	add.s64 	%rd26, %rd4, 16;
	add.s64 	%rd25, %rd2, 16;
	mov.b32 	%r79, 0;
$L__BB3_3:
	.pragma "nounroll";
	ld.global.u32 	%r6, [%rd26+-12];
	ld.global.u32 	%r82, [%rd3];
	setp.le.s32 	%p3, %r6, %r82;
	@%p3 bra 	$L__BB3_5;
	st.global.u32 	[%rd3], %r6;
	ld.global.u32 	%r62, [%rd25+-12];
	st.global.u32 	[%rd1], %r62;
	ld.global.u32 	%r82, [%rd3];
$L__BB3_5:
	ld.global.u32 	%r10, [%rd26+-8];
	setp.le.s32 	%p4, %r10, %r82;
	@%p4 bra 	$L__BB3_7;
	st.global.u32 	[%rd3], %r10;
	ld.global.u32 	%r63, [%rd25+-8];
	st.global.u32 	[%rd1], %r63;
	ld.global.u32 	%r82, [%rd3];
$L__BB3_7:
	ld.global.u32 	%r13, [%rd26+-4];
	setp.le.s32 	%p5, %r13, %r82;
	@%p5 bra 	$L__BB3_9;
	st.global.u32 	[%rd3], %r13;
	ld.global.u32 	%r64, [%rd25+-4];
	st.global.u32 	[%rd1], %r64;
	ld.global.u32 	%r82, [%rd3];
$L__BB3_9:
	ld.global.u32 	%r16, [%rd26];
	setp.le.s32 	%p6, %r16, %r82;
	@%p6 bra 	$L__BB3_11;
	st.global.u32 	[%rd3], %r16;
	ld.global.u32 	%r65, [%rd25];
	st.global.u32 	[%rd1], %r65;
	ld.global.u32 	%r82, [%rd3];
$L__BB3_11:
	ld.global.u32 	%r19, [%rd26+4];
	setp.le.s32 	%p7, %r19, %r82;
	@%p7 bra 	$L__BB3_13;
	st.global.u32 	[%rd3], %r19;
	ld.global.u32 	%r66, [%rd25+4];
	st.global.u32 	[%rd1], %r66;
	ld.global.u32 	%r82, [%rd3];
$L__BB3_13:
	ld.global.u32 	%r22, [%rd26+8];
	setp.le.s32 	%p8, %r22, %r82;
	@%p8 bra 	$L__BB3_15;
	st.global.u32 	[%rd3], %r22;
	ld.global.u32 	%r67, [%rd25+8];
	st.global.u32 	[%rd1], %r67;
	ld.global.u32 	%r82, [%rd3];
$L__BB3_15:
	ld.global.u32 	%r25, [%rd26+12];
	setp.le.s32 	%p9, %r25, %r82;
	@%p9 bra 	$L__BB3_17;
	st.global.u32 	[%rd3], %r25;
	ld.global.u32 	%r68, [%rd25+12];
	st.global.u32 	[%rd1], %r68;
	ld.global.u32 	%r82, [%rd3];
$L__BB3_17:
	ld.global.u32 	%r28, [%rd26+16];
	setp.le.s32 	%p10, %r28, %r82;
	@%p10 bra 	$L__BB3_19;
	st.global.u32 	[%rd3], %r28;
	ld.global.u32 	%r69, [%rd25+16];
	st.global.u32 	[%rd1], %r69;
$L__BB3_19:
	add.s32 	%r80, %r80, 8;
	add.s32 	%r79, %r79, 8;
	add.s64 	%rd26, %rd26, 32;
	add.s64 	%rd25, %rd25, 32;
	setp.ne.s32 	%p11, %r80, 0;
	@%p11 bra 	$L__BB3_3;
	add.s32 	%r92, %r79, 1;
$L__BB3_21:
	setp.eq.s32 	%p12, %r2, 0;
	@%p12 bra 	$L__BB3_42;
	and.b32  	%r33, %r1, 3;
	setp.lt.u32 	%p13, %r2, 4;
	@%p13 bra 	$L__BB3_32;
	mul.wide.u32 	%rd19, %r92, 4;
	add.s64 	%rd11, %rd4, %rd19;
	ld.global.u32 	%r34, [%rd11];
	ld.global.u32 	%r90, [%rd3];
	setp.le.s32 	%p14, %r34, %r90;
	add.s64 	%rd12, %rd2, %rd19;
	@%p14 bra 	$L__BB3_25;
	st.global.u32 	[%rd3], %r34;
	ld.global.u32 	%r70, [%rd12];
	st.global.u32 	[%rd1], %r70;
	ld.global.u32 	%r90, [%rd3];
$L__BB3_25:
	ld.global.u32 	%r38, [%rd11+4];
	setp.le.s32 	%p15, %r38, %r90;
	@%p15 bra 	$L__BB3_27;
	st.global.u32 	[%rd3], %r38;
	ld.global.u32 	%r71, [%rd12+4];
	st.global.u32 	[%rd1], %r71;
	ld.global.u32 	%r90, [%rd3];
$L__BB3_27:
	ld.global.u32 	%r41, [%rd11+8];
	setp.le.s32 	%p16, %r41, %r90;
	@%p16 bra 	$L__BB3_29;
	st.global.u32 	[%rd3], %r41;
	ld.global.u32 	%r72, [%rd12+8];
	st.global.u32 	[%rd1], %r72;
	ld.global.u32 	%r90, [%rd3];
$L__BB3_29:
	ld.global.u32 	%r44, [%rd11+12];
	setp.le.s32 	%p17, %r44, %r90;
	@%p17 bra 	$L__BB3_31;
	st.global.u32 	[%rd3], %r44;
	ld.global.u32 	%r73, [%rd12+12];
	st.global.u32 	[%rd1], %r73;
$L__BB3_31:
	add.s32 	%r92, %r92, 4;
$L__BB3_32:
	setp.eq.s32 	%p18, %r33, 0;
	@%p18 bra 	$L__BB3_42;
	setp.eq.s32 	%p19, %r33, 1;
	@%p19 bra 	$L__BB3_39;
	mul.wide.u32 	%rd20, %r92, 4;
	add.s64 	%rd13, %rd4, %rd20;
	ld.global.u32 	%r47, [%rd13];
	ld.global.u32 	%r93, [%rd3];
	setp.le.s32 	%p20, %r47, %r93;
	add.s64 	%rd14, %rd2, %rd20;
	@%p20 bra 	$L__BB3_36;
	st.global.u32 	[%rd3], %r47;
	ld.global.u32 	%r74, [%rd14];
	st.global.u32 	[%rd1], %r74;
	ld.global.u32 	%r93, [%rd3];
$L__BB3_36:
	ld.global.u32 	%r51, [%rd13+4];
	setp.le.s32 	%p21, %r51, %r93;
	@%p21 bra 	$L__BB3_38;
	st.global.u32 	[%rd3], %r51;
	ld.global.u32 	%r75, [%rd14+4];
	st.global.u32 	[%rd1], %r75;
$L__BB3_38:
	add.s32 	%r92, %r92, 2;
$L__BB3_39:
	and.b32  	%r76, %r1, 1;
	setp.eq.b32 	%p22, %r76, 1;
	not.pred 	%p23, %p22;
	@%p23 bra 	$L__BB3_42;
	mul.wide.u32 	%rd21, %r92, 4;
	add.s64 	%rd22, %rd4, %rd21;
	ld.global.u32 	%r54, [%rd22];
	ld.global.u32 	%r77, [%rd3];
	setp.le.s32 	%p24, %r54, %r77;
	@%p24 bra 	$L__BB3_42;
	st.global.u32 	[%rd3], %r54;
	add.s64 	%rd24, %rd2, %rd21;
	ld.global.u32 	%r78, [%rd24];
	st.global.u32 	[%rd1], %r78;
$L__BB3_42:
	ret;

}
	// .globl	_Z16update_iterationPiS_S_S_S_S_i
.visible .entry _Z16update_iterationPiS_S_S_S_S_i(
	.param .u64 .ptr .align 1 _Z16update_iterationPiS_S_S_S_S_i_param_0,
	.param .u64 .ptr .align 1 _Z16update_iterationPiS_S_S_S_S_i_param_1,
	.param .u64 .ptr .align 1 _Z16update_iterationPiS_S_S_S_S_i_param_2,
	.param .u64 .ptr .align 1 _Z16update_iterationPiS_S_S_S_S_i_param_3,
	.param .u64 .ptr .align 1 _Z16update_iterationPiS_S_S_S_S_i_param_4,
	.param .u64 .ptr .align 1 _Z16update_iterationPiS_S_S_S_S_i_param_5,
	.param .u32 _Z16update_iterationPiS_S_S_S_S_i_param_6
)
{
	.reg .b32 	%r<12>;
	.reg .b64 	%rd<23>;

	ld.param.u64 	%rd1, [_Z16update_iterationPiS_S_S_S_S_i_param_0];
	ld.param.u64 	%rd2, [_Z16update_iterationPiS_S_S_S_S_i_param_1];
	ld.param.u64 	%rd3, [_Z16update_iterationPiS_S_S_S_S_i_param_2];
	ld.param.u64 	%rd4, [_Z16update_iterationPiS_S_S_S_S_i_param_3];
	ld.param.u64 	%rd5, [_Z16update_iterationPiS_S_S_S_S_i_param_4];
	ld.param.u64 	%rd6, [_Z16update_iterationPiS_S_S_S_S_i_param_5];
	ld.param.u32 	%r1, [_Z16update_iterationPiS_S_S_S_S_i_param_6];
	cvta.to.global.u64 	%rd7, %rd6;
	cvta.to.global.u64 	%rd8, %rd3;
	cvta.to.global.u64 	%rd9, %rd1;
	cvta.to.global.u64 	%rd10, %rd2;
	cvta.to.global.u64 	%rd11, %rd4;
	cvta.to.global.u64 	%rd12, %rd5;
	ld.global.u32 	%r2, [%rd12];
	mul.lo.s32 	%r3, %r2, 3;
	mul.wide.s32 	%rd13, %r3, 4;
	add.s64 	%rd14, %rd11, %rd13;
	ld.global.u32 	%r4, [%rd14];
	mul.wide.s32 	%rd15, %r4, 4;
	add.s64 	%rd16, %rd10, %rd15;
	ld.global.u32 	%r5, [%rd16];
	mul.lo.s32 	%r6, %r1, 3;
	mul.wide.s32 	%rd17, %r6, 4;
	add.s64 	%rd18, %rd9, %rd17;
	st.global.u32 	[%rd18], %r5;
	ld.global.u32 	%r7, [%rd12];
	mul.lo.s32 	%r8, %r7, 3;
	mul.wide.s32 	%rd19, %r8, 4;
	add.s64 	%rd20, %rd11, %rd19;
	ld.global.u32 	%r9, [%rd20+4];
	mul.wide.s32 	%rd21, %r9, 4;
	add.s64 	%rd22, %rd8, %rd21;
	ld.global.u32 	%r10, [%rd22];
	st.global.u32 	[%rd18+4], %r10;
	ld.global.u32 	%r11, [%rd7];
	st.global.u32 	[%rd18+8], %r11;
	ret;

}
	// .globl	_Z9gain_swapPiS_S_S_S_S_S_S_iiii
.visible .entry _Z9gain_swapPiS_S_S_S_S_S_S_iiii(
	.param .u64 .ptr .align 1 _Z9gain_swapPiS_S_S_S_S_S_S_iiii_param_0,
	.param .u64 .ptr .align 1 _Z9gain_swapPiS_S_S_S_S_S_S_iiii_param_1,
	.param .u64 .ptr .align 1 _Z9gain_swapPiS_S_S_S_S_S_S_iiii_param_2,
	.param .u64 .ptr .align 1 _Z9gain_swapPiS_S_S_S_S_S_S_iiii_param_3,
	.param .u64 .ptr .align 1 _Z9gain_swapPiS_S_S_S_S_S_S_iiii_param_4,
	.param .u64 .ptr .align 1 _Z9gain_swapPiS_S_S_S_S_S_S_iiii_param_5,
	.param .u64 .ptr .align 1 _Z9gain_swapPiS_S_S_S_S_S_S_iiii_param_6,
	.param .u64 .ptr .align 1 _Z9gain_swapPiS_S_S_S_S_S_S_iiii_param_7,
	.param .u32 _Z9gain_swapPiS_S_S_S_S_S_S_iiii_param_8,
	.param .u32 _Z9gain_swapPiS_S_S_S_S_S_S_iiii_param_9,
	.param .u32 _Z9gain_swapPiS_S_S_S_S_S_S_iiii_param_10,
	.param .u32 _Z9gain_swapPiS_S_S_S_S_S_S_iiii_param_11
)
{
	.reg .pred 	%p<3>;
	.reg .b32 	%r<46>;
	.reg .b64 	%rd<52>;

	ld.param.u64 	%rd4, [_Z9gain_swapPiS_S_S_S_S_S_S_iiii_param_1];
	ld.param.u64 	%rd5, [_Z9gain_swapPiS_S_S_S_S_S_S_iiii_param_2];
	ld.param.u64 	%rd6, [_Z9gain_swapPiS_S_S_S_S_S_S_iiii_param_3];
	ld.param.u64 	%rd7, [_Z9gain_swapPiS_S_S_S_S_S_S_iiii_param_4];
	ld.param.u64 	%rd8, [_Z9gain_swapPiS_S_S_S_S_S_S_iiii_param_5];
	ld.param.u64 	%rd9, [_Z9gain_swapPiS_S_S_S_S_S_S_iiii_param_6];
	ld.param.u64 	%rd10, [_Z9gain_swapPiS_S_S_S_S_S_S_iiii_param_7];
	ld.param.u32 	%r4, [_Z9gain_swapPiS_S_S_S_S_S_S_iiii_param_8];
	ld.param.u32 	%r5, [_Z9gain_swapPiS_S_S_S_S_S_S_iiii_param_9];
	ld.param.u32 	%r6, [_Z9gain_swapPiS_S_S_S_S_S_S_iiii_param_10];
	ld.param.u32 	%r7, [_Z9gain_swapPiS_S_S_S_S_S_S_iiii_param_11];
	cvta.to.global.u64 	%rd1, %rd9;
	cvta.to.global.u64 	%rd2, %rd10;
	mov.u32 	%r8, %tid.x;
	mov.u32 	%r9, %ctaid.x;
	mov.u32 	%r10, %ntid.x;
	mad.lo.s32 	%r1, %r9, %r10, %r8;
	setp.ge.s32 	%p1, %r1, %r4;
	@%p1 bra 	$L__BB5_3;
	ld.param.u64 	%rd51, [_Z9gain_swapPiS_S_S_S_S_S_S_iiii_param_0];
	cvta.to.global.u64 	%rd11, %rd51;
	cvta.to.global.u64 	%rd12, %rd6;
	ld.global.u32 	%r11, [%rd2];
	mul.lo.s32 	%r12, %r11, 3;
	mul.wide.s32 	%rd13, %r12, 4;
	add.s64 	%rd14, %rd1, %rd13;
	ld.global.u32 	%r13, [%rd14];
	mad.lo.s32 	%r14, %r13, %r4, %r1;
	mul.wide.s32 	%rd15, %r14, 4;
	add.s64 	%rd16, %rd11, %rd15;
	ld.global.u32 	%r15, [%rd16];
	not.b32 	%r16, %r7;
	add.s32 	%r2, %r5, %r16;
	mad.lo.s32 	%r17, %r2, %r4, %r1;
	mul.wide.s32 	%rd17, %r17, 4;
	add.s64 	%rd18, %rd11, %rd17;
	ld.global.u32 	%r18, [%rd18];
	st.global.u32 	[%rd16], %r18;
	st.global.u32 	[%rd18], %r15;
	ld.global.u32 	%r19, [%rd2];
	mul.lo.s32 	%r20, %r19, 3;
	mul.wide.s32 	%rd19, %r20, 4;
	add.s64 	%rd20, %rd1, %rd19;
	ld.global.u32 	%r21, [%rd20+4];
	mad.lo.s32 	%r22, %r21, %r4, %r1;
	mul.wide.s32 	%rd21, %r22, 4;
	add.s64 	%rd22, %rd12, %rd21;
	ld.global.u32 	%r23, [%rd22];
	add.s32 	%r3, %r6, %r16;
	mad.lo.s32 	%r24, %r3, %r4, %r1;
	mul.wide.s32 	%rd23, %r24, 4;
	add.s64 	%rd24, %rd12, %rd23;
	ld.global.u32 	%r25, [%rd24];
	st.global.u32 	[%rd22], %r25;
	st.global.u32 	[%rd24], %r23;
	setp.ne.s32 	%p2, %r1, 0;
	@%p2 bra 	$L__BB5_3;
	cvta.to.global.u64 	%rd25, %rd8;
	cvta.to.global.u64 	%rd26, %rd7;
	cvta.to.global.u64 	%rd27, %rd5;
	cvta.to.global.u64 	%rd28, %rd4;
	ld.global.u32 	%r26, [%rd2];
	mul.lo.s32 	%r27, %r26, 3;
	mul.wide.s32 	%rd29, %r27, 4;
	add.s64 	%rd30, %rd1, %rd29;
	ld.global.u32 	%r28, [%rd30];
	mul.wide.s32 	%rd31, %r28, 4;
	add.s64 	%rd32, %rd28, %rd31;
	ld.global.u32 	%r29, [%rd32];
	mul.wide.s32 	%rd33, %r2, 4;
	add.s64 	%rd34, %rd28, %rd33;
	ld.global.u32 	%r30, [%rd34];
	st.global.u32 	[%rd32], %r30;
	st.global.u32 	[%rd34], %r29;
	ld.global.u32 	%r31, [%rd2];
	mul.lo.s32 	%r32, %r31, 3;
	mul.wide.s32 	%rd35, %r32, 4;
	add.s64 	%rd36, %rd1, %rd35;
	ld.global.u32 	%r33, [%rd36];
	mul.wide.s32 	%rd37, %r33, 4;
	add.s64 	%rd38, %rd27, %rd37;
	ld.global.u32 	%r34, [%rd38];
	add.s64 	%rd39, %rd27, %rd33;
	ld.global.u32 	%r35, [%rd39];
	st.global.u32 	[%rd38], %r35;
	st.global.u32 	[%rd39], %r34;
	ld.global.u32 	%r36, [%rd2];
	mul.lo.s32 	%r37, %r36, 3;
	mul.wide.s32 	%rd40, %r37, 4;
	add.s64 	%rd41, %rd1, %rd40;
	ld.global.u32 	%r38, [%rd41+4];
	mul.wide.s32 	%rd42, %r38, 4;
	add.s64 	%rd43, %rd26, %rd42;
	ld.global.u32 	%r39, [%rd43];
	mul.wide.s32 	%rd44, %r3, 4;
	add.s64 	%rd45, %rd26, %rd44;
	ld.global.u32 	%r40, [%rd45];
	st.global.u32 	[%rd43], %r40;
	st.global.u32 	[%rd45], %r39;
	ld.global.u32 	%r41, [%rd2];
	mul.lo.s32 	%r42, %r41, 3;
	mul.wide.s32 	%rd46, %r42, 4;
	add.s64 	%rd47, %rd1, %rd46;
	ld.global.u32 	%r43, [%rd47+4];
	mul.wide.s32 	%rd48, %r43, 4;
	add.s64 	%rd49, %rd25, %rd48;
	ld.global.u32 	%r44, [%rd49];
	add.s64 	%rd50, %rd25, %rd44;
	ld.global.u32 	%r45, [%rd50];
	st.global.u32 	[%rd49], %r45;
	st.global.u32 	[%rd50], %r44;
$L__BB5_3:
	ret;

}
	// .globl	_Z11gain_updatePiS_S_S_S_S_iiii
.visible .entry _Z11gain_updatePiS_S_S_S_S_iiii(
	.param .u64 .ptr .align 1 _Z11gain_updatePiS_S_S_S_S_iiii_param_0,
	.param .u64 .ptr .align 1 _Z11gain_updatePiS_S_S_S_S_iiii_param_1,
	.param .u64 .ptr .align 1 _Z11gain_updatePiS_S_S_S_S_iiii_param_2,
	.param .u64 .ptr .align 1 _Z11gain_updatePiS_S_S_S_S_iiii_param_3,
	.param .u64 .ptr .align 1 _Z11gain_updatePiS_S_S_S_S_iiii_param_4,
	.param .u64 .ptr .align 1 _Z11gain_updatePiS_S_S_S_S_iiii_param_5,
	.param .u32 _Z11gain_updatePiS_S_S_S_S_iiii_param_6,
	.param .u32 _Z11gain_updatePiS_S_S_S_S_iiii_param_7,
	.param .u32 _Z11gain_updatePiS_S_S_S_S_iiii_param_8,
	.param .u32 _Z11gain_updatePiS_S_S_S_S_iiii_param_9
)
{
	.reg .pred 	%p<3>;
	.reg .b32 	%r<34>;
	.reg .b64 	%rd<27>;

	ld.param.u64 	%rd7, [_Z11gain_updatePiS_S_S_S_S_iiii_param_0];
	ld.param.u64 	%rd8, [_Z11gain_updatePiS_S_S_S_S_iiii_param_1];
	ld.param.u64 	%rd3, [_Z11gain_updatePiS_S_S_S_S_iiii_param_2];
	ld.param.u64 	%rd4, [_Z11gain_updatePiS_S_S_S_S_iiii_param_3];
	ld.param.u64 	%rd5, [_Z11gain_updatePiS_S_S_S_S_iiii_param_4];
	ld.param.u64 	%rd6, [_Z11gain_updatePiS_S_S_S_S_iiii_param_5];
	ld.param.u32 	%r8, [_Z11gain_updatePiS_S_S_S_S_iiii_param_6];
	ld.param.u32 	%r6, [_Z11gain_updatePiS_S_S_S_S_iiii_param_7];
	ld.param.u32 	%r7, [_Z11gain_updatePiS_S_S_S_S_iiii_param_8];
	ld.param.u32 	%r9, [_Z11gain_updatePiS_S_S_S_S_iiii_param_9];
	cvta.to.global.u64 	%rd1, %rd8;
	cvta.to.global.u64 	%rd2, %rd7;
	mov.u32 	%r10, %tid.x;
	mov.u32 	%r11, %ctaid.x;
	mov.u32 	%r12, %ntid.x;
	mad.lo.s32 	%r1, %r11, %r12, %r10;
	not.b32 	%r2, %r9;
	add.s32 	%r3, %r8, %r2;
	setp.ge.s32 	%p1, %r1, %r3;
	@%p1 bra 	$L__BB6_3;
	cvta.to.global.u64 	%rd9, %rd5;
	cvta.to.global.u64 	%rd10, %rd3;
	mul.wide.s32 	%rd11, %r1, 4;
	add.s64 	%rd12, %rd9, %rd11;
	ld.global.u32 	%r13, [%rd12];
	mul.lo.s32 	%r4, %r3, %r7;
	add.s64 	%rd13, %rd10, %rd11;
	ld.global.u32 	%r14, [%rd13];
	add.s32 	%r15, %r14, %r4;
	mul.wide.s32 	%rd14, %r15, 4;
	add.s64 	%rd15, %rd2, %rd14;
	ld.global.u32 	%r16, [%rd15];
	shl.b32 	%r17, %r16, 1;
	add.s32 	%r18, %r17, %r13;
	add.s32 	%r19, %r6, %r2;
	mul.lo.s32 	%r5, %r19, %r7;
	add.s32 	%r20, %r14, %r5;
	mul.wide.s32 	%rd16, %r20, 4;
	add.s64 	%rd17, %rd1, %rd16;
	ld.global.u32 	%r21, [%rd17];
	shl.b32 	%r22, %r21, 1;
	sub.s32 	%r23, %r18, %r22;
	st.global.u32 	[%rd12], %r23;
	setp.ge.s32 	%p2, %r1, %r19;
	@%p2 bra 	$L__BB6_3;
	cvta.to.global.u64 	%rd18, %rd6;
	add.s64 	%rd20, %rd18, %rd11;
	ld.global.u32 	%r24, [%rd20];
	cvta.to.global.u64 	%rd21, %rd4;
	add.s64 	%rd22, %rd21, %rd11;
	ld.global.u32 	%r25, [%rd22];
	add.s32 	%r26, %r25, %r4;
	mul.wide.s32 	%rd23, %r26, 4;
	add.s64 	%rd24, %rd2, %rd23;
	ld.global.u32 	%r27, [%rd24];
	shl.b32 	%r28, %r27, 1;
	sub.s32 	%r29, %r24, %r28;
	add.s32 	%r30, %r25, %r5;
	mul.wide.s32 	%rd25, %r30, 4;
	add.s64 	%rd26, %rd1, %rd25;
	ld.global.u32 	%r31, [%rd26];
	shl.b32 	%r32, %r31, 1;
	add.s32 	%r33, %r29, %r32;
	st.global.u32 	[%rd20], %r33;
$L__BB6_3:
	ret;

}
	// .globl	_Z24calc_set_update_locationPiS_S_S_S_iii
.visible .entry _Z24calc_set_update_locationPiS_S_S_S_iii(
	.param .u64 .ptr .align 1 _Z24calc_set_update_locationPiS_S_S_S_iii_param_0,
	.param .u64 .ptr .align 1 _Z24calc_set_update_locationPiS_S_S_S_iii_param_1,
	.param .u64 .ptr .align 1 _Z24calc_set_update_locationPiS_S_S_S_iii_param_2,
	.param .u64 .ptr .align 1 _Z24calc_set_update_locationPiS_S_S_S_iii_param_3,
	.param .u64 .ptr .align 1 _Z24calc_set_update_locationPiS_S_S_S_iii_param_4,
	.param .u32 _Z24calc_set_update_locationPiS_S_S_S_iii_param_5,
	.param .u32 _Z24calc_set_update_locationPiS_S_S_S_iii_param_6,
	.param .u32 _Z24calc_set_update_locationPiS_S_S_S_iii_param_7
)
{
	.reg .pred 	%p<5>;
	.reg .b32 	%r<13>;
	.reg .b64 	%rd<17>;

	ld.param.u64 	%rd6, [_Z24calc_set_update_locationPiS_S_S_S_iii_param_0];
	ld.param.u64 	%rd2, [_Z24calc_set_update_locationPiS_S_S_S_iii_param_1];
	ld.param.u64 	%rd3, [_Z24calc_set_update_locationPiS_S_S_S_iii_param_2];
	ld.param.u64 	%rd4, [_Z24calc_set_update_locationPiS_S_S_S_iii_param_3];
	ld.param.u64 	%rd5, [_Z24calc_set_update_locationPiS_S_S_S_iii_param_4];
	ld.param.u32 	%r3, [_Z24calc_set_update_locationPiS_S_S_S_iii_param_5];
	ld.param.u32 	%r2, [_Z24calc_set_update_locationPiS_S_S_S_iii_param_6];
	ld.param.u32 	%r4, [_Z24calc_set_update_locationPiS_S_S_S_iii_param_7];
	cvta.to.global.u64 	%rd7, %rd6;
	mov.u32 	%r5, %tid.x;
	mov.u32 	%r6, %ctaid.x;
	mov.u32 	%r7, %ntid.x;
	mad.lo.s32 	%r1, %r6, %r7, %r5;
	setp.ge.s32 	%p1, %r1, %r3;
	mul.lo.s32 	%r8, %r4, 3;
	mul.wide.s32 	%rd8, %r8, 4;
	add.s64 	%rd1, %rd7, %rd8;
	@%p1 bra 	$L__BB7_3;
	cvta.to.global.u64 	%rd9, %rd2;
	ld.global.u32 	%r9, [%rd1];
	mul.wide.s32 	%rd10, %r1, 4;
	add.s64 	%rd11, %rd9, %rd10;
	ld.global.u32 	%r10, [%rd11];
	setp.ne.s32 	%p2, %r9, %r10;
	@%p2 bra 	$L__BB7_3;
	cvta.to.global.u64 	%rd12, %rd4;
	st.global.u32 	[%rd12], %r1;
$L__BB7_3:
	setp.ge.s32 	%p3, %r1, %r2;
	@%p3 bra 	$L__BB7_6;
	ld.global.u32 	%r11, [%rd1+4];
	cvta.to.global.u64 	%rd13, %rd3;
	mul.wide.s32 	%rd14, %r1, 4;
	add.s64 	%rd15, %rd13, %rd14;
	ld.global.u32 	%r12, [%rd15];
	setp.ne.s32 	%p4, %r11, %r12;
	@%p4 bra 	$L__BB7_6;
	cvta.to.global.u64 	%rd16, %rd5;
	st.global.u32 	[%rd16], %r1;
$L__BB7_6:
	ret;

}
	// .globl	_Z10set_updatePiS_S_S_S_S_i
.visible .entry _Z10set_updatePiS_S_S_S_S_i(
	.param .u64 .ptr .align 1 _Z10set_updatePiS_S_S_S_S_i_param_0,
	.param .u64 .ptr .align 1 _Z10set_updatePiS_S_S_S_S_i_param_1,
	.param .u64 .ptr .align 1 _Z10set_updatePiS_S_S_S_S_i_param_2,
	.param .u64 .ptr .align 1 _Z10set_updatePiS_S_S_S_S_i_param_3,
	.param .u64 .ptr .align 1 _Z10set_updatePiS_S_S_S_S_i_param_4,
	.param .u64 .ptr .align 1 _Z10set_updatePiS_S_S_S_S_i_param_5,
	.param .u32 _Z10set_updatePiS_S_S_S_S_i_param_6
)
{
	.reg .pred 	%p<3>;
	.reg .b32 	%r<19>;
	.reg .b64 	%rd<25>;

	ld.param.u64 	%rd3, [_Z10set_updatePiS_S_S_S_S_i_param_0];
	ld.param.u64 	%rd4, [_Z10set_updatePiS_S_S_S_S_i_param_1];
	ld.param.u64 	%rd5, [_Z10set_updatePiS_S_S_S_S_i_param_2];
	ld.param.u64 	%rd6, [_Z10set_updatePiS_S_S_S_S_i_param_3];
	ld.param.u64 	%rd7, [_Z10set_updatePiS_S_S_S_S_i_param_4];
	ld.param.u64 	%rd8, [_Z10set_updatePiS_S_S_S_S_i_param_5];
	ld.param.u32 	%r2, [_Z10set_updatePiS_S_S_S_S_i_param_6];
	cvta.to.global.u64 	%rd1, %rd8;
	cvta.to.global.u64 	%rd2, %rd7;
	mov.u32 	%r3, %tid.x;
	mov.u32 	%r4, %ctaid.x;
	mov.u32 	%r5, %ntid.x;
	mad.lo.s32 	%r1, %r4, %r5, %r3;
	setp.ge.s32 	%p1, %r1, %r2;
	@%p1 bra 	$L__BB8_2;
	cvta.to.global.u64 	%rd9, %rd3;
	cvta.to.global.u64 	%rd10, %rd4;
	ld.global.u32 	%r6, [%rd2];
	mad.lo.s32 	%r7, %r6, %r2, %r1;
	mul.wide.s32 	%rd11, %r7, 4;
	add.s64 	%rd12, %rd9, %rd11;
	ld.global.u32 	%r8, [%rd12];
	ld.global.u32 	%r9, [%rd1];
	mad.lo.s32 	%r10, %r9, %r2, %r1;
	mul.wide.s32 	%rd13, %r10, 4;
	add.s64 	%rd14, %rd10, %rd13;
	ld.global.u32 	%r11, [%rd14];
	st.global.u32 	[%rd12], %r11;
	ld.global.u32 	%r12, [%rd1];
	mad.lo.s32 	%r13, %r12, %r2, %r1;
	mul.wide.s32 	%rd15, %r13, 4;
	add.s64 	%rd16, %rd10, %rd15;
	st.global.u32 	[%rd16], %r8;
$L__BB8_2:
	setp.ne.s32 	%p2, %r1, 0;
	@%p2 bra 	$L__BB8_4;
	cvta.to.global.u64 	%rd17, %rd6;
	ld.global.u32 	%r14, [%rd2];
	cvta.to.global.u64 	%rd18, %rd5;
	mul.wide.s32 	%rd19, %r14, 4;
	add.s64 	%rd20, %rd18, %rd19;
	ld.global.u32 	%r15, [%rd20];
	ld.global.u32 	%r16, [%rd1];
	mul.wide.s32 	%rd21, %r16, 4;
	add.s64 	%rd22, %rd17, %rd21;
	ld.global.u32 	%r17, [%rd22];
	st.global.u32 	[%rd20], %r17;
	ld.global.u32 	%r18, [%rd1];
	mul.wide.s32 	%rd23, %r18, 4;
	add.s64 	%rd24, %rd17, %rd23;
	st.global.u32 	[%rd24], %r15;
$L__BB8_4:
	ret;

}


// ===== COMPILED SASS (sm_100) =====

	.target	sm_100

	.elftype	@"ET_EXEC"


//--------------------- .note.nv.tkinfo           --------------------------
	.section	.note.nv.tkinfo,"",@"SHT_NOTE"
	.sectionflags	@"SHF_NOTE_NV_TKINFO"
	.tkinfo
        /*0018*/ 	.word	0x00000002
        /*0030*/ 	.string	""
        /*0030*/ 	.string	"ptxas"
        /*0030*/ 	.string	"Cuda compilation tools, release 13.0, V13.0.88"
        /*0030*/ 	.string	"Build cuda_13.0.r13.0/compiler.36424714_0"
        /*0030*/ 	.string	"-arch sm_100 -m 64 "



//--------------------- .note.nv.cuinfo           --------------------------
	.section	.note.nv.cuinfo,"",@"SHT_NOTE"
	.sectionflags	@"SHF_NOTE_NV_CUINFO"
        /*0018*/ 	.short	0x0002
        /*001a*/ 	.short	0x0064
        /*001c*/ 	.short	0x0082
	.zero		2


//--------------------- .nv.info                  --------------------------
	.section	.nv.info,"",@"SHT_CUDA_INFO"
	.align	4


	//----- nvinfo : EIATTR_REGCOUNT
	.align		4
        /*0000*/ 	.byte	0x04, 0x2f
        /*0002*/ 	.short	(.L_1 - .L_0)
	.align		4
.L_0:
        /*0004*/ 	.word	index@(_Z14calc_init_gainPiS_S_S_S_S_S_S_S_S_iii)
        /*0008*/ 	.word	0x00000018


	//----- nvinfo : EIATTR_FRAME_SIZE
	.align		4
.L_1:
        /*000c*/ 	.byte	0x04, 0x11
        /*000e*/ 	.short	(.L_3 - .L_2)
	.align		4
.L_2:
        /*0010*/ 	.word	index@(_Z14calc_init_gainPiS_S_S_S_S_S_S_S_S_iii)
        /*0014*/ 	.word	0x00000000


	//----- nvinfo : EIATTR_REGCOUNT
	.align		4
.L_3:
        /*0018*/ 	.byte	0x04, 0x2f
        /*001a*/ 	.short	(.L_5 - .L_4)
	.align		4
.L_4:
        /*001c*/ 	.word	index@(_Z16cal_gain_benefitPiS_S_S_S_iiii)
        /*0020*/ 	.word	0x00000014


	//----- nvinfo : EIATTR_FRAME_SIZE
	.align		4
.L_5:
        /*0024*/ 	.byte	0x04, 0x11
        /*0026*/ 	.short	(.L_7 - .L_6)
	.align		4
.L_6:
        /*0028*/ 	.word	index@(_Z16cal_gain_benefitPiS_S_S_S_iiii)
        /*002c*/ 	.word	0x00000000


	//----- nvinfo : EIATTR_REGCOUNT
	.align		4
.L_7:
        /*0030*/ 	.byte	0x04, 0x2f
        /*0032*/ 	.short	(.L_9 - .L_8)
	.align		4
.L_8:
        /*0034*/ 	.word	index@(_Z11cal_max_g_tPiS_S_iii)
        /*0038*/ 	.word	0x00000014


	//----- nvinfo : EIATTR_FRAME_SIZE
	.align		4
.L_9:
        /*003c*/ 	.byte	0x04, 0x11
        /*003e*/ 	.short	(.L_11 - .L_10)
	.align		4
.L_10:
        /*0040*/ 	.word	index@(_Z11cal_max_g_tPiS_S_iii)
        /*0044*/ 	.word	0x00000000


	//----- nvinfo : EIATTR_REGCOUNT
	.align		4
.L_11:
        /*0048*/ 	.byte	0x04, 0x2f
        /*004a*/ 	.short	(.L_13 - .L_12)
	.align		4
.L_12:
        /*004c*/ 	.word	index@(_Z9cal_max_gPiS_S_S_i)
        /*0050*/ 	.word	0x0000001a


	//----- nvinfo : EIATTR_FRAME_SIZE
	.align		4
.L_13:
        /*0054*/ 	.byte	0x04, 0x11
        /*0056*/ 	.short	(.L_15 - .L_14)
	.align		4
.L_14:
        /*0058*/ 	.word	index@(_Z9cal_max_gPiS_S_S_i)
        /*005c*/ 	.word	0x00000000


	//----- nvinfo : EIATTR_REGCOUNT
	.align		4
.L_15:
        /*0060*/ 	.byte	0x04, 0x2f
        /*0062*/ 	.short	(.L_17 - .L_16)
	.align		4
.L_16:
        /*0064*/ 	.word	index@(_Z16update_iterationPiS_S_S_S_S_i)
        /*0068*/ 	.word	0x00000012


	//----- nvinfo : EIATTR_FRAME_SIZE
	.align		4
.L_17:
        /*006c*/ 	.byte	0x04, 0x11
        /*006e*/ 	.short	(.L_19 - .L_18)
	.align		4
.L_18:
        /*0070*/ 	.word	index@(_Z16update_iterationPiS_S_S_S_S_i)
        /*0074*/ 	.word	0x00000000


	//----- nvinfo : EIATTR_REGCOUNT
	.align		4
.L_19:
        /*0078*/ 	.byte	0x04, 0x2f
        /*007a*/ 	.short	(.L_21 - .L_20)
	.align		4
.L_20:
        /*007c*/ 	.word	index@(_Z9gain_swapPiS_S_S_S_S_S_S_iiii)
        /*0080*/ 	.word	0x0000001a


	//----- nvinfo : EIATTR_FRAME_SIZE
	.align		4
.L_21:
        /*0084*/ 	.byte	0x04, 0x11
        /*0086*/ 	.short	(.L_23 - .L_22)
	.align		4
.L_22:
        /*0088*/ 	.word	index@(_Z9gain_swapPiS_S_S_S_S_S_S_iiii)
        /*008c*/ 	.word	0x00000000


	//----- nvinfo : EIATTR_REGCOUNT
	.align		4
.L_23:
        /*0090*/ 	.byte	0x04, 0x2f
        /*0092*/ 	.short	(.L_25 - .L_24)
	.align		4
.L_24:
        /*0094*/ 	.word	index@(_Z11gain_updatePiS_S_S_S_S_iiii)
        /*0098*/ 	.word	0x00000012


	//----- nvinfo : EIATTR_FRAME_SIZE
	.align		4
.L_25:
        /*009c*/ 	.byte	0x04, 0x11
        /*009e*/ 	.short	(.L_27 - .L_26)
	.align		4
.L_26:
        /*00a0*/ 	.word	index@(_Z11gain_updatePiS_S_S_S_S_iiii)
        /*00a4*/ 	.word	0x00000000


	//----- nvinfo : EIATTR_REGCOUNT
	.align		4
.L_27:
        /*00a8*/ 	.byte	0x04, 0x2f
        /*00aa*/ 	.short	(.L_29 - .L_28)
	.align		4
.L_28:
        /*00ac*/ 	.word	index@(_Z24calc_set_update_locationPiS_S_S_S_iii)
        /*00b0*/ 	.word	0x0000000c


	//----- nvinfo : EIATTR_FRAME_SIZE
	.align		4
.L_29:
        /*00b4*/ 	.byte	0x04, 0x11
        /*00b6*/ 	.short	(.L_31 - .L_30)
	.align		4
.L_30:
        /*00b8*/ 	.word	index@(_Z24calc_set_update_locationPiS_S_S_S_iii)
        /*00bc*/ 	.word	0x00000000


	//----- nvinfo : EIATTR_REGCOUNT
	.align		4
.L_31:
        /*00c0*/ 	.byte	0x04, 0x2f
        /*00c2*/ 	.short	(.L_33 - .L_32)
	.align		4
.L_32:
        /*00c4*/ 	.word	index@(_Z10set_updatePiS_S_S_S_S_i)
        /*00c8*/ 	.word	0x00000012


	//----- nvinfo : EIATTR_FRAME_SIZE
	.align		4
.L_33:
        /*00cc*/ 	.byte	0x04, 0x11
        /*00ce*/ 	.short	(.L_35 - .L_34)
	.align		4
.L_34:
        /*00d0*/ 	.word	index@(_Z10set_updatePiS_S_S_S_S_i)
        /*00d4*/ 	.word	0x00000000


	//----- nvinfo : EIATTR_MIN_STACK_SIZE
	.align		4
.L_35:
        /*00d8*/ 	.byte	0x04, 0x12
        /*00da*/ 	.short	(.L_37 - .L_36)
	.align		4
.L_36:
        /*00dc*/ 	.word	index@(_Z10set_updatePiS_S_S_S_S_i)
        /*00e0*/ 	.word	0x00000000


	//----- nvinfo : EIATTR_MIN_STACK_SIZE
	.align		4
.L_37:
        /*00e4*/ 	.byte	0x04, 0x12
        /*00e6*/ 	.short	(.L_39 - .L_38)
	.align		4
.L_38:
        /*00e8*/ 	.word	index@(_Z24calc_set_update_locationPiS_S_S_S_iii)
        /*00ec*/ 	.word	0x00000000


	//----- nvinfo : EIATTR_MIN_STACK_SIZE
	.align		4
.L_39:
        /*00f0*/ 	.byte	0x04, 0x12
        /*00f2*/ 	.short	(.L_41 - .L_40)
	.align		4
.L_40:
        /*00f4*/ 	.word	index@(_Z11gain_updatePiS_S_S_S_S_iiii)
        /*00f8*/ 	.word	0x00000000


	//----- nvinfo : EIATTR_MIN_STACK_SIZE
	.align		4
.L_41:
        /*00fc*/ 	.byte	0x04, 0x12
        /*00fe*/ 	.short	(.L_43 - .L_42)
	.align		4
.L_42:
        /*0100*/ 	.word	index@(_Z9gain_swapPiS_S_S_S_S_S_S_iiii)
        /*0104*/ 	.word	0x00000000


	//----- nvinfo : EIATTR_MIN_STACK_SIZE
	.align		4
.L_43:
        /*0108*/ 	.byte	0x04, 0x12
        /*010a*/ 	.short	(.L_45 - .L_44)
	.align		4
.L_44:
        /*010c*/ 	.word	index@(_Z16update_iterationPiS_S_S_S_S_i)
        /*0110*/ 	.word	0x00000000


	//----- nvinfo : EIATTR_MIN_STACK_SIZE
	.align		4
.L_45:
        /*0114*/ 	.byte	0x04, 0x12
        /*0116*/ 	.short	(.L_47 - .L_46)
	.align		4
.L_46:
        /*0118*/ 	.word	index@(_Z9cal_max_gPiS_S_S_i)
        /*011c*/ 	.word	0x00000000


	//----- nvinfo : EIATTR_MIN_STACK_SIZE
	.align		4
.L_47:
        /*0120*/ 	.byte	0x04, 0x12
        /*0122*/ 	.short	(.L_49 - .L_48)
	.align		4
.L_48:
        /*0124*/ 	.word	index@(_Z11cal_max_g_tPiS_S_iii)
        /*0128*/ 	.word	0x00000000


	//----- nvinfo : EIATTR_MIN_STACK_SIZE
	.align		4
.L_49:
        /*012c*/ 	.byte	0x04, 0x12
        /*012e*/ 	.short	(.L_51 - .L_50)
	.align		4
.L_50:
        /*0130*/ 	.word	index@(_Z16cal_gain_benefitPiS_S_S_S_iiii)
        /*0134*/ 	.word	0x00000000


	//----- nvinfo : EIATTR_MIN_STACK_SIZE
	.align		4
.L_51:
        /*0138*/ 	.byte	0x04, 0x12
        /*013a*/ 	.short	(.L_53 - .L_52)
	.align		4
.L_52:
        /*013c*/ 	.word	index@(_Z14calc_init_gainPiS_S_S_S_S_S_S_S_S_iii)
        /*0140*/ 	.word	0x00000000
.L_53:


//--------------------- .nv.compat                --------------------------
	.section	.nv.compat,"",@"SHT_CUDA_COMPAT_INFO"
	.align	4
        /*0000*/ 	.byte	0x02, 0x09, 0x00, 0x00, 0x02, 0x02, 0x01, 0x00, 0x02, 0x05, 0x05, 0x00, 0x03, 0x07, 0x01, 0x01
        /*0010*/ 	.byte	0x02, 0x03, 0x00, 0x00, 0x02, 0x06, 0x01, 0x00, 0x04, 0x0b, 0x08, 0x00, 0x09, 0x00, 0x00, 0x00
        /*0020*/ 	.byte	0x00, 0x00, 0x00, 0x00


//--------------------- .nv.info._Z10set_updatePiS_S_S_S_S_i --------------------------
	.section	.nv.info._Z10set_updatePiS_S_S_S_S_i,"",@"SHT_CUDA_INFO"
	.sectionflags	@""
	.align	4


	//----- nvinfo : EIATTR_CUDA_API_VERSION
	.align		4
        /*0000*/ 	.byte	0x04, 0x37
        /*0002*/ 	.short	(.L_55 - .L_54)
.L_54:
        /*0004*/ 	.word	0x00000082


	//----- nvinfo : EIATTR_KPARAM_INFO
	.align		4
.L_55:
        /*0008*/ 	.byte	0x04, 0x17
        /*000a*/ 	.short	(.L_57 - .L_56)
.L_56:
        /*000c*/ 	.word	0x00000000
        /*0010*/ 	.short	0x0006
        /*0012*/ 	.short	0x0030
        /*0014*/ 	.byte	0x00, 0xf0, 0x11, 0x00


	//----- nvinfo : EIATTR_KPARAM_INFO
	.align		4
.L_57:
        /*0018*/ 	.byte	0x04, 0x17
        /*001a*/ 	.short	(.L_59 - .L_58)
.L_58:
        /*001c*/ 	.word	0x00000000
        /*0020*/ 	.short	0x0005
        /*0022*/ 	.short	0x0028
        /*0024*/ 	.byte	0x00, 0xf5, 0x21, 0x00


	//----- nvinfo : EIATTR_KPARAM_INFO
	.align		4
.L_59:
        /*0028*/ 	.byte	0x04, 0x17
        /*002a*/ 	.short	(.L_61 - .L_60)
.L_60:
        /*002c*/ 	.word	0x00000000
        /*0030*/ 	.short	0x0004
        /*0032*/ 	.short	0x0020
        /*0034*/ 	.byte	0x00, 0xf5, 0x21, 0x00


	//----- nvinfo : EIATTR_KPARAM_INFO
	.align		4
.L_61:
        /*0038*/ 	.byte	0x04, 0x17
        /*003a*/ 	.short	(.L_63 - .L_62)
.L_62:
        /*003c*/ 	.word	0x00000000
        /*0040*/ 	.short	0x0003
        /*0042*/ 	.short	0x0018
        /*0044*/ 	.byte	0x00, 0xf5, 0x21, 0x00


	//----- nvinfo : EIATTR_KPARAM_INFO
	.align		4
.L_63:
        /*0048*/ 	.byte	0x04, 0x17
        /*004a*/ 	.short	(.L_65 - .L_64)
.L_64:
        /*004c*/ 	.word	0x00000000
        /*0050*/ 	.short	0x0002
        /*0052*/ 	.short	0x0010
        /*0054*/ 	.byte	0x00, 0xf5, 0x21, 0x00


	//----- nvinfo : EIATTR_KPARAM_INFO
	.align		4
.L_65:
        /*0058*/ 	.byte	0x04, 0x17
        /*005a*/ 	.short	(.L_67 - .L_66)
.L_66:
        /*005c*/ 	.word	0x00000000
        /*0060*/ 	.short	0x0001
        /*0062*/ 	.short	0x0008
        /*0064*/ 	.byte	0x00, 0xf5, 0x21, 0x00


	//----- nvinfo : EIATTR_KPARAM_INFO
	.align		4
.L_67:
        /*0068*/ 	.byte	0x04, 0x17
        /*006a*/ 	.short	(.L_69 - .L_68)
.L_68:
        /*006c*/ 	.word	0x00000000
        /*0070*/ 	.short	0x0000
        /*0072*/ 	.short	0x0000
        /*0074*/ 	.byte	0x00, 0xf5, 0x21, 0x00


	//----- nvinfo : EIATTR_SPARSE_MMA_MASK
	.align		4
.L_69:
        /*0078*/ 	.byte	0x03, 0x50
        /*007a*/ 	.short	0x0000


	//----- nvinfo : EIATTR_MAXREG_COUNT
	.align		4
        /*007c*/ 	.byte	0x03, 0x1b
        /*007e*/ 	.short	0x00ff


	//----- nvinfo : EIATTR_MERCURY_ISA_VERSION
	.align		4
        /*0080*/ 	.byte	0x03, 0x5f
        /*0082*/ 	.short	0x0101


	//----- nvinfo : EIATTR_VRC_CTA_INIT_COUNT
	.align		4
        /*0084*/ 	.byte	0x02, 0x4a
	.zero		1
	.zero		1


	//----- nvinfo : EIATTR_EXIT_INSTR_OFFSETS
	.align		4
        /*0088*/ 	.byte	0x04, 0x1c
        /*008a*/ 	.short	(.L_71 - .L_70)


	//   ....[0]....
.L_70:
        /*008c*/ 	.word	0x000001d0


	//   ....[1]....
        /*0090*/ 	.word	0x000002c0


	//----- nvinfo : EIATTR_CRS_STACK_SIZE
	.align		4
.L_71:
        /*0094*/ 	.byte	0x04, 0x1e
        /*0096*/ 	.short	(.L_73 - .L_72)
.L_72:
        /*0098*/ 	.word	0x00000000


	//----- nvinfo : EIATTR_CBANK_PARAM_SIZE
	.align		4
.L_73:
        /*009c*/ 	.byte	0x03, 0x19
        /*009e*/ 	.short	0x0034


	//----- nvinfo : EIATTR_PARAM_CBANK
	.align		4
        /*00a0*/ 	.byte	0x04, 0x0a
        /*00a2*/ 	.short	(.L_75 - .L_74)
	.align		4
.L_74:
        /*00a4*/ 	.word	index@(.nv.constant0._Z10set_updatePiS_S_S_S_S_i)
        /*00a8*/ 	.short	0x0380
        /*00aa*/ 	.short	0x0034


	//----- nvinfo : EIATTR_SW_WAR
	.align		4
.L_75:
        /*00ac*/ 	.byte	0x04, 0x36
        /*00ae*/ 	.short	(.L_77 - .L_76)
.L_76:
        /*00b0*/ 	.word	0x00000008
.L_77:


//--------------------- .nv.info._Z24calc_set_update_locationPiS_S_S_S_iii --------------------------
	.section	.nv.info._Z24calc_set_update_locationPiS_S_S_S_iii,"",@"SHT_CUDA_INFO"
	.sectionflags	@""
	.align	4


	//----- nvinfo : EIATTR_CUDA_API_VERSION
	.align		4
        /*0000*/ 	.byte	0x04, 0x37
        /*0002*/ 	.short	(.L_79 - .L_78)
.L_78:
        /*0004*/ 	.word	0x00000082


	//----- nvinfo : EIATTR_KPARAM_INFO
	.align		4
.L_79:
        /*0008*/ 	.byte	0x04, 0x17
        /*000a*/ 	.short	(.L_81 - .L_80)
.L_80:
        /*000c*/ 	.word	0x00000000
        /*0010*/ 	.short	0x0007
        /*0012*/ 	.short	0x0030
        /*0014*/ 	.byte	0x00, 0xf0, 0x11, 0x00


	//----- nvinfo : EIATTR_KPARAM_INFO
	.align		4
.L_81:
        /*0018*/ 	.byte	0x04, 0x17
        /*001a*/ 	.short	(.L_83 - .L_82)
.L_82:
        /*001c*/ 	.word	0x00000000
        /*0020*/ 	.short	0x0006
        /*0022*/ 	.short	0x002c
        /*0024*/ 	.byte	0x00, 0xf0, 0x11, 0x00


	//----- nvinfo : EIATTR_KPARAM_INFO
	.align		4
.L_83:
        /*0028*/ 	.byte	0x04, 0x17
        /*002a*/ 	.short	(.L_85 - .L_84)
.L_84:
        /*002c*/ 	.word	0x00000000
        /*0030*/ 	.short	0x0005
        /*0032*/ 	.short	0x0028
        /*0034*/ 	.byte	0x00, 0xf0, 0x11, 0x00


	//----- nvinfo : EIATTR_KPARAM_INFO
	.align		4
.L_85:
        /*0038*/ 	.byte	0x04, 0x17
        /*003a*/ 	.short	(.L_87 - .L_86)
.L_86:
        /*003c*/ 	.word	0x00000000
        /*0040*/ 	.short	0x0004
        /*0042*/ 	.short	0x0020
        /*0044*/ 	.byte	0x00, 0xf5, 0x21, 0x00


	//----- nvinfo : EIATTR_KPARAM_INFO
	.align		4
.L_87:
        /*0048*/ 	.byte	0x04, 0x17
        /*004a*/ 	.short	(.L_89 - .L_88)
.L_88:
        /*004c*/ 	.word	0x00000000
        /*0050*/ 	.short	0x0003
        /*0052*/ 	.short	0x0018
        /*0054*/ 	.byte	0x00, 0xf5, 0x21, 0x00


	//----- nvinfo : EIATTR_KPARAM_INFO
	.align		4
.L_89:
        /*0058*/ 	.byte	0x04, 0x17
        /*005a*/ 	.short	(.L_91 - .L_90)
.L_90:
        /*005c*/ 	.word	0x00000000
        /*0060*/ 	.short	0x0002
        /*0062*/ 	.short	0x0010
        /*0064*/ 	.byte	0x00, 0xf5, 0x21, 0x00


	//----- nvinfo : EIATTR_KPARAM_INFO
	.align		4
.L_91:
        /*0068*/ 	.byte	0x04, 0x17
        /*006a*/ 	.short	(.L_93 - .L_92)
.L_92:
        /*006c*/ 	.word	0x00000000
        /*0070*/ 	.short	0x0001
        /*0072*/ 	.short	0x0008
        /*0074*/ 	.byte	0x00, 0xf5, 0x21, 0x00


	//----- nvinfo : EIATTR_KPARAM_INFO
	.align		4
.L_93:
        /*0078*/ 	.byte	0x04, 0x17
        /*007a*/ 	.short	(.L_95 - .L_94)
.L_94:
        /*007c*/ 	.word	0x00000000
        /*0080*/ 	.short	0x0000
        /*0082*/ 	.short	0x0000
        /*0084*/ 	.byte	0x00, 0xf5, 0x21, 0x00


	//----- nvinfo : EIATTR_SPARSE_MMA_MASK
	.align		4
.L_95:
        /*0088*/ 	.byte	0x03, 0x50
        /*008a*/ 	.short	0x0000


	//----- nvinfo : EIATTR_MAXREG_COUNT
	.align		4
        /*008c*/ 	.byte	0x03, 0x1b
        /*008e*/ 	.short	0x00ff


	//----- nvinfo : EIATTR_MERCURY_ISA_VERSION
	.align		4
        /*0090*/ 	.byte	0x03, 0x5f
        /*0092*/ 	.short	0x0101


	//----- nvinfo : EIATTR_VRC_CTA_INIT_COUNT
	.align		4
        /*0094*/ 	.byte	0x02, 0x4a
	.zero		1
	.zero		1


	//----- nvinfo : EIATTR_EXIT_INSTR_OFFSETS
	.align		4
        /*0098*/ 	.byte	0x04, 0x1c
        /*009a*/ 	.short	(.L_97 - .L_96)


	//   ....[0]....
.L_96:
        /*009c*/ 	.word	0x00000180


	//   ....[1]....
        /*00a0*/ 	.word	0x000001e0


	//   ....[2]....
        /*00a4*/ 	.word	0x00000210


	//----- nvinfo : EIATTR_CRS_STACK_SIZE
	.align		4
.L_97:
        /*00a8*/ 	.byte	0x04, 0x1e
        /*00aa*/ 	.short	(.L_99 - .L_98)
.L_98:
        /*00ac*/ 	.word	0x00000000


	//----- nvinfo : EIATTR_CBANK_PARAM_SIZE
	.align		4
.L_99:
        /*00b0*/ 	.byte	0x03, 0x19
        /*00b2*/ 	.short	0x0034


	//----- nvinfo : EIATTR_PARAM_CBANK
	.align		4
        /*00b4*/ 	.byte	0x04, 0x0a
        /*00b6*/ 	.short	(.L_101 - .L_100)
	.align		4
.L_100:
        /*00b8*/ 	.word	index@(.nv.constant0._Z24calc_set_update_locationPiS_S_S_S_iii)
        /*00bc*/ 	.short	0x0380
        /*00be*/ 	.short	0x0034


	//----- nvinfo : EIATTR_SW_WAR
	.align		4
.L_101:
        /*00c0*/ 	.byte	0x04, 0x36
        /*00c2*/ 	.short	(.L_103 - .L_102)
.L_102:
        /*00c4*/ 	.word	0x00000008
.L_103:


//--------------------- .nv.info._Z11gain_updatePiS_S_S_S_S_iiii --------------------------
	.section	.nv.info._Z11gain_updatePiS_S_S_S_S_iiii,"",@"SHT_CUDA_INFO"
	.sectionflags	@""
	.align	4


	//----- nvinfo : EIATTR_CUDA_API_VERSION
	.align		4
        /*0000*/ 	.byte	0x04, 0x37
        /*0002*/ 	.short	(.L_105 - .L_104)
.L_104:
        /*0004*/ 	.word	0x00000082


	//----- nvinfo : EIATTR_KPARAM_INFO
	.align		4
.L_105:
        /*0008*/ 	.byte	0x04, 0x17
        /*000a*/ 	.short	(.L_107 - .L_106)
.L_106:
        /*000c*/ 	.word	0x00000000
        /*0010*/ 	.short	0x0009
        /*0012*/ 	.short	0x003c
        /*0014*/ 	.byte	0x00, 0xf0, 0x11, 0x00


	//----- nvinfo : EIATTR_KPARAM_INFO
	.align		4
.L_107:
        /*0018*/ 	.byte	0x04, 0x17
        /*001a*/ 	.short	(.L_109 - .L_108)
.L_108:
        /*001c*/ 	.word	0x00000000
        /*0020*/ 	.short	0x0008
        /*0022*/ 	.short	0x0038
        /*0024*/ 	.byte	0x00, 0xf0, 0x11, 0x00


	//----- nvinfo : EIATTR_KPARAM_INFO
	.align		4
.L_109:
        /*0028*/ 	.byte	0x04, 0x17
        /*002a*/ 	.short	(.L_111 - .L_110)
.L_110:
        /*002c*/ 	.word	0x00000000
        /*0030*/ 	.short	0x0007
        /*0032*/ 	.short	0x0034
        /*0034*/ 	.byte	0x00, 0xf0, 0x11, 0x00


	//----- nvinfo : EIATTR_KPARAM_INFO
	.align		4
.L_111:
        /*0038*/ 	.byte	0x04, 0x17
        /*003a*/ 	.short	(.L_113 - .L_112)
.L_112:
        /*003c*/ 	.word	0x00000000
        /*0040*/ 	.short	0x0006
        /*0042*/ 	.short	0x0030
        /*0044*/ 	.byte	0x00, 0xf0, 0x11, 0x00


	//----- nvinfo : EIATTR_KPARAM_INFO
	.align		4
.L_113:
        /*0048*/ 	.byte	0x04, 0x17
        /*004a*/ 	.short	(.L_115 - .L_114)
.L_114:
        /*004c*/ 	.word	0x00000000
        /*0050*/ 	.short	0x0005
        /*0052*/ 	.short	0x0028
        /*0054*/ 	.byte	0x00, 0xf5, 0x21, 0x00


	//----- nvinfo : EIATTR_KPARAM_INFO
	.align		4
.L_115:
        /*0058*/ 	.byte	0x04, 0x17
        /*005a*/ 	.short	(.L_117 - .L_116)
.L_116:
        /*005c*/ 	.word	0x00000000
        /*0060*/ 	.short	0x0004
        /*0062*/ 	.short	0x0020
        /*0064*/ 	.byte	0x00, 0xf5, 0x21, 0x00


	//----- nvinfo : EIATTR_KPARAM_INFO
	.align		4
.L_117:
        /*0068*/ 	.byte	0x04, 0x17
        /*006a*/ 	.short	(.L_119 - .L_118)
.L_118:
        /*006c*/ 	.word	0x00000000
        /*0070*/ 	.short	0x0003
        /*0072*/ 	.short	0x0018
        /*0074*/ 	.byte	0x00, 0xf5, 0x21, 0x00


	//----- nvinfo : EIATTR_KPARAM_INFO
	.align		4
.L_119:
        /*0078*/ 	.byte	0x04, 0x17
        /*007a*/ 	.short	(.L_121 - .L_120)
.L_120:
        /*007c*/ 	.word	0x00000000
        /*0080*/ 	.short	0x0002
        /*0082*/ 	.short	0x0010
        /*0084*/ 	.byte	0x00, 0xf5, 0x21, 0x00


	//----- nvinfo : EIATTR_KPARAM_INFO
	.align		4
.L_121:
        /*0088*/ 	.byte	0x04, 0x17
        /*008a*/ 	.short	(.L_123 - .L_122)
.L_122:
        /*008c*/ 	.word	0x00000000
        /*0090*/ 	.short	0x0001
        /*0092*/ 	.short	0x0008
        /*0094*/ 	.byte	0x00, 0xf5, 0x21, 0x00


	//----- nvinfo : EIATTR_KPARAM_INFO
	.align		4
.L_123:
        /*0098*/ 	.byte	0x04, 0x17
        /*009a*/ 	.short	(.L_125 - .L_124)
.L_124:
        /*009c*/ 	.word	0x00000000
        /*00a0*/ 	.short	0x0000
        /*00a2*/ 	.short	0x0000
        /*00a4*/ 	.byte	0x00, 0xf5, 0x21, 0x00


	//----- nvinfo : EIATTR_SPARSE_MMA_MASK
	.align		4
.L_125:
        /*00a8*/ 	.byte	0x03, 0x50
        /*00aa*/ 	.short	0x0000


	//----- nvinfo : EIATTR_MAXREG_COUNT
	.align		4
        /*00ac*/ 	.byte	0x03, 0x1b
        /*00ae*/ 	.short	0x00ff


	//----- nvinfo : EIATTR_MERCURY_ISA_VERSION
	.align		4
        /*00b0*/ 	.byte	0x03, 0x5f
        /*00b2*/ 	.short	0x0101


	//----- nvinfo : EIATTR_VRC_CTA_INIT_COUNT
	.align		4
        /*00b4*/ 	.byte	0x02, 0x4a
	.zero		1
	.zero		1


	//----- nvinfo : EIATTR_EXIT_INSTR_OFFSETS
	.align		4
        /*00b8*/ 	.byte	0x04, 0x1c
        /*00ba*/ 	.short	(.L_127 - .L_126)


	//   ....[0]....
.L_126:
        /*00bc*/ 	.word	0x000000a0


	//   ....[1]....
        /*00c0*/ 	.word	0x00000210


	//   ....[2]....
        /*00c4*/ 	.word	0x00000310


	//----- nvinfo : EIATTR_CBANK_PARAM_SIZE
	.align		4
.L_127:
        /*00c8*/ 	.byte	0x03, 0x19
        /*00ca*/ 	.short	0x0040


	//----- nvinfo : EIATTR_PARAM_CBANK
	.align		4
        /*00cc*/ 	.byte	0x04, 0x0a
        /*00ce*/ 	.short	(.L_129 - .L_128)
	.align		4
.L_128:
        /*00d0*/ 	.word	index@(.nv.constant0._Z11gain_updatePiS_S_S_S_S_iiii)
        /*00d4*/ 	.short	0x0380
        /*00d6*/ 	.short	0x0040


	//----- nvinfo : EIATTR_SW_WAR
	.align		4
.L_129:
        /*00d8*/ 	.byte	0x04, 0x36
        /*00da*/ 	.short	(.L_131 - .L_130)
.L_130:
        /*00dc*/ 	.word	0x00000008
.L_131:


//--------------------- .nv.info._Z9gain_swapPiS_S_S_S_S_S_S_iiii --------------------------
	.section	.nv.info._Z9gain_swapPiS_S_S_S_S_S_S_iiii,"",@"SHT_CUDA_INFO"
	.sectionflags	@""
	.align	4


	//----- nvinfo : EIATTR_CUDA_API_VERSION
	.align		4
        /*0000*/ 	.byte	0x04, 0x37
        /*0002*/ 	.short	(.L_133 - .L_132)
.L_132:
        /*0004*/ 	.word	0x00000082


	//----- nvinfo : EIATTR_KPARAM_INFO
	.align		4
.L_133:
        /*0008*/ 	.byte	0x04, 0x17
        /*000a*/ 	.short	(.L_135 - .L_134)
.L_134:
        /*000c*/ 	.word	0x00000000
        /*0010*/ 	.short	0x000b
        /*0012*/ 	.short	0x004c
        /*0014*/ 	.byte	0x00, 0xf0, 0x11, 0x00


	//----- nvinfo : EIATTR_KPARAM_INFO
	.align		4
.L_135:
        /*0018*/ 	.byte	0x04, 0x17
        /*001a*/ 	.short	(.L_137 - .L_136)
.L_136:
        /*001c*/ 	.word	0x00000000
        /*0020*/ 	.short	0x000a
        /*0022*/ 	.short	0x0048
        /*0024*/ 	.byte	0x00, 0xf0, 0x11, 0x00


	//----- nvinfo : EIATTR_KPARAM_INFO
	.align		4
.L_137:
        /*0028*/ 	.byte	0x04, 0x17
        /*002a*/ 	.short	(.L_139 - .L_138)
.L_138:
        /*002c*/ 	.word	0x00000000
        /*0030*/ 	.short	0x0009
        /*0032*/ 	.short	0x0044
        /*0034*/ 	.byte	0x00, 0xf0, 0x11, 0x00


	//----- nvinfo : EIATTR_KPARAM_INFO
	.align		4
.L_139:
        /*0038*/ 	.byte	0x04, 0x17
        /*003a*/ 	.short	(.L_141 - .L_140)
.L_140:
        /*003c*/ 	.word	0x00000000
        /*0040*/ 	.short	0x0008
        /*0042*/ 	.short	0x0040
        /*0044*/ 	.byte	0x00, 0xf0, 0x11, 0x00


	//----- nvinfo : EIATTR_KPARAM_INFO
	.align		4
.L_141:
        /*0048*/ 	.byte	0x04, 0x17
        /*004a*/ 	.short	(.L_143 - .L_142)
.L_142:
        /*004c*/ 	.word	0x00000000
        /*0050*/ 	.short	0x0007
        /*0052*/ 	.short	0x0038
        /*0054*/ 	.byte	0x00, 0xf5, 0x21, 0x00


	//----- nvinfo : EIATTR_KPARAM_INFO
	.align		4
.L_143:
        /*0058*/ 	.byte	0x04, 0x17
        /*005a*/ 	.short	(.L_145 - .L_144)
.L_144:
        /*005c*/ 	.word	0x00000000
        /*0060*/ 	.short	0x0006
        /*0062*/ 	.short	0x0030
        /*0064*/ 	.byte	0x00, 0xf5, 0x21, 0x00


	//----- nvinfo : EIATTR_KPARAM_INFO
	.align		4
.L_145:
        /*0068*/ 	.byte	0x04, 0x17
        /*006a*/ 	.short	(.L_147 - .L_146)
.L_146:
        /*006c*/ 	.word	0x00000000
        /*0070*/ 	.short	0x0005
        /*0072*/ 	.short	0x0028
        /*0074*/ 	.byte	0x00, 0xf5, 0x21, 0x00


	//----- nvinfo : EIATTR_KPARAM_INFO
	.align		4
.L_147:
        /*0078*/ 	.byte	0x04, 0x17
        /*007a*/ 	.short	(.L_149 - .L_148)
.L_148:
        /*007c*/ 	.word	0x00000000
        /*0080*/ 	.short	0x0004
        /*0082*/ 	.short	0x0020
        /*0084*/ 	.byte	0x00, 0xf5, 0x21, 0x00


	//----- nvinfo : EIATTR_KPARAM_INFO
	.align		4
.L_149:
        /*0088*/ 	.byte	0x04, 0x17
        /*008a*/ 	.short	(.L_151 - .L_150)
.L_150:
        /*008c*/ 	.word	0x00000000
        /*0090*/ 	.short	0x0003
        /*0092*/ 	.short	0x0018
        /*0094*/ 	.byte	0x00, 0xf5, 0x21, 0x00


	//----- nvinfo : EIATTR_KPARAM_INFO
	.align		4
.L_151:
        /*0098*/ 	.byte	0x04, 0x17
        /*009a*/ 	.short	(.L_153 - .L_152)
.L_152:
        /*009c*/ 	.word	0x00000000
        /*00a0*/ 	.short	0x0002
        /*00a2*/ 	.short	0x0010
        /*00a4*/ 	.byte	0x00, 0xf5, 0x21, 0x00


	//----- nvinfo : EIATTR_KPARAM_INFO
	.align		4
.L_153:
        /*00a8*/ 	.byte	0x04, 0x17
        /*00aa*/ 	.short	(.L_155 - .L_154)
.L_154:
        /*00ac*/ 	.word	0x00000000
        /*00b0*/ 	.short	0x0001
        /*00b2*/ 	.short	0x0008
        /*00b4*/ 	.byte	0x00, 0xf5, 0x21, 0x00


	//----- nvinfo : EIATTR_KPARAM_INFO
	.align		4
.L_155:
        /*00b8*/ 	.byte	0x04, 0x17
        /*00ba*/ 	.short	(.L_157 - .L_156)
.L_156:
        /*00bc*/ 	.word	0x00000000
        /*00c0*/ 	.short	0x0000
        /*00c2*/ 	.short	0x0000
        /*00c4*/ 	.byte	0x00, 0xf5, 0x21, 0x00


	//----- nvinfo : EIATTR_SPARSE_MMA_MASK
	.align		4
.L_157:
        /*00c8*/ 	.byte	0x03, 0x50
        /*00ca*/ 	.short	0x0000


	//----- nvinfo : EIATTR_MAXREG_COUNT
	.align		4
        /*00cc*/ 	.byte	0x03, 0x1b
        /*00ce*/ 	.short	0x00ff


	//----- nvinfo : EIATTR_MERCURY_ISA_VERSION
	.align		4
        /*00d0*/ 	.byte	0x03, 0x5f
        /*00d2*/ 	.short	0x0101


	//----- nvinfo : EIATTR_VRC_CTA_INIT_COUNT
	.align		4
        /*00d4*/ 	.byte	0x02, 0x4a
	.zero		1
	.zero		1


	//----- nvinfo : EIATTR_EXIT_INSTR_OFFSETS
	.align		4
        /*00d8*/ 	.byte	0x04, 0x1c
        /*00da*/ 	.short	(.L_159 - .L_158)


	//   ....[0]....
.L_158:
        /*00dc*/ 	.word	0x00000070


	//   ....[1]....
        /*00e0*/ 	.word	0x000002b0


	//   ....[2]....
        /*00e4*/ 	.word	0x00000580


	//----- nvinfo : EIATTR_CBANK_PARAM_SIZE
	.align		4
.L_159:
        /*00e8*/ 	.byte	0x03, 0x19
        /*00ea*/ 	.short	0x0050


	//----- nvinfo : EIATTR_PARAM_CBANK
	.align		4
        /*00ec*/ 	.byte	0x04, 0x0a
        /*00ee*/ 	.short	(.L_161 - .L_160)
	.align		4
.L_160:
        /*00f0*/ 	.word	index@(.nv.constant0._Z9gain_swapPiS_S_S_S_S_S_S_iiii)
        /*00f4*/ 	.short	0x0380
        /*00f6*/ 	.short	0x0050


	//----- nvinfo : EIATTR_SW_WAR
	.align		4
.L_161:
        /*00f8*/ 	.byte	0x04, 0x36
        /*00fa*/ 	.short	(.L_163 - .L_162)
.L_162:
        /*00fc*/ 	.word	0x00000008
.L_163:


//--------------------- .nv.info._Z16update_iterationPiS_S_S_S_S_i --------------------------
	.section	.nv.info._Z16update_iterationPiS_S_S_S_S_i,"",@"SHT_CUDA_INFO"
	.sectionflags	@""
	.align	4


	//----- nvinfo : EIATTR_CUDA_API_VERSION
	.align		4
        /*0000*/ 	.byte	0x04, 0x37
        /*0002*/ 	.short	(.L_165 - .L_164)
.L_164:
        /*0004*/ 	.word	0x00000082


	//----- nvinfo : EIATTR_KPARAM_INFO
	.align		4
.L_165:
        /*0008*/ 	.byte	0x04, 0x17
        /*000a*/ 	.short	(.L_167 - .L_166)
.L_166:
        /*000c*/ 	.word	0x00000000
        /*0010*/ 	.short	0x0006
        /*0012*/ 	.short	0x0030
        /*0014*/ 	.byte	0x00, 0xf0, 0x11, 0x00


	//----- nvinfo : EIATTR_KPARAM_INFO
	.align		4
.L_167:
        /*0018*/ 	.byte	0x04, 0x17
        /*001a*/ 	.short	(.L_169 - .L_168)
.L_168:
        /*001c*/ 	.word	0x00000000
        /*0020*/ 	.short	0x0005
        /*0022*/ 	.short	0x0028
        /*0024*/ 	.byte	0x00, 0xf5, 0x21, 0x00


	//----- nvinfo : EIATTR_KPARAM_INFO
	.align		4
.L_169:
        /*0028*/ 	.byte	0x04, 0x17
        /*002a*/ 	.short	(.L_171 - .L_170)
.L_170:
        /*002c*/ 	.word	0x00000000
        /*0030*/ 	.short	0x0004
        /*0032*/ 	.short	0x0020
        /*0034*/ 	.byte	0x00, 0xf5, 0x21, 0x00


	//----- nvinfo : EIATTR_KPARAM_INFO
	.align		4
.L_171:
        /*0038*/ 	.byte	0x04, 0x17
        /*003a*/ 	.short	(.L_173 - .L_172)
.L_172:
        /*003c*/ 	.word	0x00000000
        /*0040*/ 	.short	0x0003
        /*0042*/ 	.short	0x0018
        /*0044*/ 	.byte	0x00, 0xf5, 0x21, 0x00


	//----- nvinfo : EIATTR_KPARAM_INFO
	.align		4
.L_173:
        /*0048*/ 	.byte	0x04, 0x17
        /*004a*/ 	.short	(.L_175 - .L_174)
.L_174:
        /*004c*/ 	.word	0x00000000
        /*0050*/ 	.short	0x0002
        /*0052*/ 	.short	0x0010
        /*0054*/ 	.byte	0x00, 0xf5, 0x21, 0x00


	//----- nvinfo : EIATTR_KPARAM_INFO
	.align		4
.L_175:
        /*0058*/ 	.byte	0x04, 0x17
        /*005a*/ 	.short	(.L_177 - .L_176)
.L_176:
        /*005c*/ 	.word	0x00000000
        /*0060*/ 	.short	0x0001
        /*0062*/ 	.short	0x0008
        /*0064*/ 	.byte	0x00, 0xf5, 0x21, 0x00


	//----- nvinfo : EIATTR_KPARAM_INFO
	.align		4
.L_177:
        /*0068*/ 	.byte	0x04, 0x17
        /*006a*/ 	.short	(.L_179 - .L_178)
.L_178:
        /*006c*/ 	.word	0x00000000
        /*0070*/ 	.short	0x0000
        /*0072*/ 	.short	0x0000
        /*0074*/ 	.byte	0x00, 0xf5, 0x21, 0x00


	//----- nvinfo : EIATTR_SPARSE_MMA_MASK
	.align		4
.L_179:
        /*0078*/ 	.byte	0x03, 0x50
        /*007a*/ 	.short	0x0000


	//----- nvinfo : EIATTR_MAXREG_COUNT
	.align		4
        /*007c*/ 	.byte	0x03, 0x1b
        /*007e*/ 	.short	0x00ff


	//----- nvinfo : EIATTR_MERCURY_ISA_VERSION
	.align		4
        /*0080*/ 	.byte	0x03, 0x5f
        /*0082*/ 	.short	0x0101


	//----- nvinfo : EIATTR_VRC_CTA_INIT_COUNT
	.align		4
        /*0084*/ 	.byte	0x02, 0x4a
	.zero		1
	.zero		1


	//----- nvinfo : EIATTR_EXIT_INSTR_OFFSETS
	.align		4
        /*0088*/ 	.byte	0x04, 0x1c
        /*008a*/ 	.short	(.L_181 - .L_180)


	//   ....[0]....
.L_180:
        /*008c*/ 	.word	0x000001b0


	//----- nvinfo : EIATTR_CBANK_PARAM_SIZE
	.align		4
.L_181:
        /*0090*/ 	.byte	0x03, 0x19
        /*0092*/ 	.short	0x0034


	//----- nvinfo : EIATTR_PARAM_CBANK
	.align		4
        /*0094*/ 	.byte	0x04, 0x0a
        /*0096*/ 	.short	(.L_183 - .L_182)
	.align		4
.L_182:
        /*0098*/ 	.word	index@(.nv.constant0._Z16update_iterationPiS_S_S_S_S_i)
        /*009c*/ 	.short	0x0380
        /*009e*/ 	.short	0x0034


	//----- nvinfo : EIATTR_SW_WAR
	.align		4
.L_183:
        /*00a0*/ 	.byte	0x04, 0x36
        /*00a2*/ 	.short	(.L_185 - .L_184)
.L_184:
        /*00a4*/ 	.word	0x00000008
.L_185:


//--------------------- .nv.info._Z9cal_max_gPiS_S_S_i --------------------------
	.section	.nv.info._Z9cal_max_gPiS_S_S_i,"",@"SHT_CUDA_INFO"
	.sectionflags	@""
	.align	4


	//----- nvinfo : EIATTR_CUDA_API_VERSION
	.align		4
        /*0000*/ 	.byte	0x04, 0x37
        /*0002*/ 	.short	(.L_187 - .L_186)
.L_186:
        /*0004*/ 	.word	0x00000082


	//----- nvinfo : EIATTR_KPARAM_INFO
	.align		4
.L_187:
        /*0008*/ 	.byte	0x04, 0x17
        /*000a*/ 	.short	(.L_189 - .L_188)
.L_188:
        /*000c*/ 	.word	0x00000000
        /*0010*/ 	.short	0x0004
        /*0012*/ 	.short	0x0020
        /*0014*/ 	.byte	0x00, 0xf0, 0x11, 0x00


	//----- nvinfo : EIATTR_KPARAM_INFO
	.align		4
.L_189:
        /*0018*/ 	.byte	0x04, 0x17
        /*001a*/ 	.short	(.L_191 - .L_190)
.L_190:
        /*001c*/ 	.word	0x00000000
        /*0020*/ 	.short	0x0003
        /*0022*/ 	.short	0x0018
        /*0024*/ 	.byte	0x00, 0xf5, 0x21, 0x00


	//----- nvinfo : EIATTR_KPARAM_INFO
	.align		4
.L_191:
        /*0028*/ 	.byte	0x04, 0x17
        /*002a*/ 	.short	(.L_193 - .L_192)
.L_192:
        /*002c*/ 	.word	0x00000000
        /*0030*/ 	.short	0x0002
        /*0032*/ 	.short	0x0010
        /*0034*/ 	.byte	0x00, 0xf5, 0x21, 0x00


	//----- nvinfo : EIATTR_KPARAM_INFO
	.align		4
.L_193:
        /*0038*/ 	.byte	0x04, 0x17
        /*003a*/ 	.short	(.L_195 - .L_194)
.L_194:
        /*003c*/ 	.word	0x00000000
        /*0040*/ 	.short	0x0001
        /*0042*/ 	.short	0x0008
        /*0044*/ 	.byte	0x00, 0xf5, 0x21, 0x00


	//----- nvinfo : EIATTR_KPARAM_INFO
	.align		4
.L_195:
        /*0048*/ 	.byte	0x04, 0x17
        /*004a*/ 	.short	(.L_197 - .L_196)
.L_196:
        /*004c*/ 	.word	0x00000000
        /*0050*/ 	.short	0x0000
        /*0052*/ 	.short	0x0000
        /*0054*/ 	.byte	0x00, 0xf5, 0x21, 0x00


	//----- nvinfo : EIATTR_SPARSE_MMA_MASK
	.align		4
.L_197:
        /*0058*/ 	.byte	0x03, 0x50
        /*005a*/ 	.short	0x0000


	//----- nvinfo : EIATTR_MAXREG_COUNT
	.align		4
        /*005c*/ 	.byte	0x03, 0x1b
        /*005e*/ 	.short	0x00ff


	//----- nvinfo : EIATTR_MERCURY_ISA_VERSION
	.align		4
        /*0060*/ 	.byte	0x03, 0x5f
        /*0062*/ 	.short	0x0101


	//----- nvinfo : EIATTR_VRC_CTA_INIT_COUNT
	.align		4
        /*0064*/ 	.byte	0x02, 0x4a
	.zero		1
	.zero		1


	//----- nvinfo : EIATTR_EXIT_INSTR_OFFSETS
	.align		4
        /*0068*/ 	.byte	0x04, 0x1c
        /*006a*/ 	.short	(.L_199 - .L_198)


	//   ....[0]....
.L_198:
        /*006c*/ 	.word	0x000000c0


	//   ....[1]....
        /*0070*/ 	.word	0x00000610


	//   ....[2]....
        /*0074*/ 	.word	0x00000890


	//   ....[3]....
        /*0078*/ 	.word	0x00000a30


	//   ....[4]....
        /*007c*/ 	.word	0x00000aa0


	//   ....[5]....
        /*0080*/ 	.word	0x00000b10


	//----- nvinfo : EIATTR_CBANK_PARAM_SIZE
	.align		4
.L_199:
        /*0084*/ 	.byte	0x03, 0x19
        /*0086*/ 	.short	0x0024


	//----- nvinfo : EIATTR_PARAM_CBANK
	.align		4
        /*0088*/ 	.byte	0x04, 0x0a
        /*008a*/ 	.short	(.L_201 - .L_200)
	.align		4
.L_200:
        /*008c*/ 	.word	index@(.nv.constant0._Z9cal_max_gPiS_S_S_i)
        /*0090*/ 	.short	0x0380
        /*0092*/ 	.short	0x0024


	//----- nvinfo : EIATTR_SW_WAR
	.align		4
.L_201:
        /*0094*/ 	.byte	0x04, 0x36
        /*0096*/ 	.short	(.L_203 - .L_202)
.L_202:
        /*0098*/ 	.word	0x00000008
.L_203:


//--------------------- .nv.info._Z11cal_max_g_tPiS_S_iii --------------------------
	.section	.nv.info._Z11cal_max_g_tPiS_S_iii,"",@"SHT_CUDA_INFO"
	.sectionflags	@""
	.align	4


	//----- nvinfo : EIATTR_CUDA_API_VERSION
	.align		4
        /*0000*/ 	.byte	0x04, 0x37
        /*0002*/ 	.short	(.L_205 - .L_204)
.L_204:
        /*0004*/ 	.word	0x00000082


	//----- nvinfo : EIATTR_KPARAM_INFO
	.align		4
.L_205:
        /*0008*/ 	.byte	0x04, 0x17
        /*000a*/ 	.short	(.L_207 - .L_206)
.L_206:
        /*000c*/ 	.word	0x00000000
        /*0010*/ 	.short	0x0005
        /*0012*/ 	.short	0x0020
        /*0014*/ 	.byte	0x00, 0xf0, 0x11, 0x00


	//----- nvinfo : EIATTR_KPARAM_INFO
	.align		4
.L_207:
        /*0018*/ 	.byte	0x04, 0x17
        /*001a*/ 	.short	(.L_209 - .L_208)
.L_208:
        /*001c*/ 	.word	0x00000000
        /*0020*/ 	.short	0x0004
        /*0022*/ 	.short	0x001c
        /*0024*/ 	.byte	0x00, 0xf0, 0x11, 0x00


	//----- nvinfo : EIATTR_KPARAM_INFO
	.align		4
.L_209:
        /*0028*/ 	.byte	0x04, 0x17
        /*002a*/ 	.short	(.L_211 - .L_210)
.L_210:
        /*002c*/ 	.word	0x00000000
        /*0030*/ 	.short	0x0003
        /*0032*/ 	.short	0x0018
        /*0034*/ 	.byte	0x00, 0xf0, 0x11, 0x00


	//----- nvinfo : EIATTR_KPARAM_INFO
	.align		4
.L_211:
        /*0038*/ 	.byte	0x04, 0x17
        /*003a*/ 	.short	(.L_213 - .L_212)
.L_212:
        /*003c*/ 	.word	0x00000000
        /*0040*/ 	.short	0x0002
        /*0042*/ 	.short	0x0010
        /*0044*/ 	.byte	0x00, 0xf5, 0x21, 0x00


	//----- nvinfo : EIATTR_KPARAM_INFO
	.align		4
.L_213:
        /*0048*/ 	.byte	0x04, 0x17
        /*004a*/ 	.short	(.L_215 - .L_214)
.L_214:
        /*004c*/ 	.word	0x00000000
        /*0050*/ 	.short	0x0001
        /*0052*/ 	.short	0x0008
        /*0054*/ 	.byte	0x00, 0xf5, 0x21, 0x00


	//----- nvinfo : EIATTR_KPARAM_INFO
	.align		4
.L_215:
        /*0058*/ 	.byte	0x04, 0x17
        /*005a*/ 	.short	(.L_217 - .L_216)
.L_216:
        /*005c*/ 	.word	0x00000000
        /*0060*/ 	.short	0x0000
        /*0062*/ 	.short	0x0000
        /*0064*/ 	.byte	0x00, 0xf5, 0x21, 0x00


	//----- nvinfo : EIATTR_SPARSE_MMA_MASK
	.align		4
.L_217:
        /*0068*/ 	.byte	0x03, 0x50
        /*006a*/ 	.short	0x0000


	//----- nvinfo : EIATTR_MAXREG_COUNT
	.align		4
        /*006c*/ 	.byte	0x03, 0x1b
        /*006e*/ 	.short	0x00ff


	//----- nvinfo : EIATTR_MERCURY_ISA_VERSION
	.align		4
        /*0070*/ 	.byte	0x03, 0x5f
        /*0072*/ 	.short	0x0101


	//----- nvinfo : EIATTR_VRC_CTA_INIT_COUNT
	.align		4
        /*0074*/ 	.byte	0x02, 0x4a
	.zero		1
	.zero		1


	//----- nvinfo : EIATTR_EXIT_INSTR_OFFSETS
	.align		4
        /*0078*/ 	.byte	0x04, 0x1c
        /*007a*/ 	.short	(.L_219 - .L_218)


	//   ....[0]....
.L_218:
        /*007c*/ 	.word	0x00000070


	//   ....[1]....
        /*0080*/ 	.word	0x00000550


	//----- nvinfo : EIATTR_CRS_STACK_SIZE
	.align		4
.L_219:
        /*0084*/ 	.byte	0x04, 0x1e
        /*0086*/ 	.short	(.L_221 - .L_220)
.L_220:
        /*0088*/ 	.word	0x00000000


	//----- nvinfo : EIATTR_CBANK_PARAM_SIZE
	.align		4
.L_221:
        /*008c*/ 	.byte	0x03, 0x19
        /*008e*/ 	.short	0x0024


	//----- nvinfo : EIATTR_PARAM_CBANK
	.align		4
        /*0090*/ 	.byte	0x04, 0x0a
        /*0092*/ 	.short	(.L_223 - .L_222)
	.align		4
.L_222:
        /*0094*/ 	.word	index@(.nv.constant0._Z11cal_max_g_tPiS_S_iii)
        /*0098*/ 	.short	0x0380
        /*009a*/ 	.short	0x0024


	//----- nvinfo : EIATTR_SW_WAR
	.align		4
.L_223:
        /*009c*/ 	.byte	0x04, 0x36
        /*009e*/ 	.short	(.L_225 - .L_224)
.L_224:
        /*00a0*/ 	.word	0x00000008
.L_225:


//--------------------- .nv.info._Z16cal_gain_benefitPiS_S_S_S_iiii --------------------------
	.section	.nv.info._Z16cal_gain_benefitPiS_S_S_S_iiii,"",@"SHT_CUDA_INFO"
	.sectionflags	@""
	.align	4


	//----- nvinfo : EIATTR_CUDA_API_VERSION
	.align		4
        /*0000*/ 	.byte	0x04, 0x37
        /*0002*/ 	.short	(.L_227 - .L_226)
.L_226:
        /*0004*/ 	.word	0x00000082


	//----- nvinfo : EIATTR_KPARAM_INFO
	.align		4
.L_227:
        /*0008*/ 	.byte	0x04, 0x17
        /*000a*/ 	.short	(.L_229 - .L_228)
.L_228:
        /*000c*/ 	.word	0x00000000
        /*0010*/ 	.short	0x0008
        /*0012*/ 	.short	0x0034
        /*0014*/ 	.byte	0x00, 0xf0, 0x11, 0x00


	//----- nvinfo : EIATTR_KPARAM_INFO
	.align		4
.L_229:
        /*0018*/ 	.byte	0x04, 0x17
        /*001a*/ 	.short	(.L_231 - .L_230)
.L_230:
        /*001c*/ 	.word	0x00000000
        /*0020*/ 	.short	0x0007
        /*0022*/ 	.short	0x0030
        /*0024*/ 	.byte	0x00, 0xf0, 0x11, 0x00


	//----- nvinfo : EIATTR_KPARAM_INFO
	.align		4
.L_231:
        /*0028*/ 	.byte	0x04, 0x17
        /*002a*/ 	.short	(.L_233 - .L_232)
.L_232:
        /*002c*/ 	.word	0x00000000
        /*0030*/ 	.short	0x0006
        /*0032*/ 	.short	0x002c
        /*0034*/ 	.byte	0x00, 0xf0, 0x11, 0x00


	//----- nvinfo : EIATTR_KPARAM_INFO
	.align		4
.L_233:
        /*0038*/ 	.byte	0x04, 0x17
        /*003a*/ 	.short	(.L_235 - .L_234)
.L_234:
        /*003c*/ 	.word	0x00000000
        /*0040*/ 	.short	0x0005
        /*0042*/ 	.short	0x0028
        /*0044*/ 	.byte	0x00, 0xf0, 0x11, 0x00


	//----- nvinfo : EIATTR_KPARAM_INFO
	.align		4
.L_235:
        /*0048*/ 	.byte	0x04, 0x17
        /*004a*/ 	.short	(.L_237 - .L_236)
.L_236:
        /*004c*/ 	.word	0x00000000
        /*0050*/ 	.short	0x0004
        /*0052*/ 	.short	0x0020
        /*0054*/ 	.byte	0x00, 0xf5, 0x21, 0x00


	//----- nvinfo : EIATTR_KPARAM_INFO
	.align		4
.L_237:
        /*0058*/ 	.byte	0x04, 0x17
        /*005a*/ 	.short	(.L_239 - .L_238)
.L_238:
        /*005c*/ 	.word	0x00000000
        /*0060*/ 	.short	0x0003
        /*0062*/ 	.short	0x0018
        /*0064*/ 	.byte	0x00, 0xf5, 0x21, 0x00


	//----- nvinfo : EIATTR_KPARAM_INFO
	.align		4
.L_239:
        /*0068*/ 	.byte	0x04, 0x17
        /*006a*/ 	.short	(.L_241 - .L_240)
.L_240:
        /*006c*/ 	.word	0x00000000
        /*0070*/ 	.short	0x0002
        /*0072*/ 	.short	0x0010
        /*0074*/ 	.byte	0x00, 0xf5, 0x21, 0x00


	//----- nvinfo : EIATTR_KPARAM_INFO
	.align		4
.L_241:
        /*0078*/ 	.byte	0x04, 0x17
        /*007a*/ 	.short	(.L_243 - .L_242)
.L_242:
        /*007c*/ 	.word	0x00000000
        /*0080*/ 	.short	0x0001
        /*0082*/ 	.short	0x0008
        /*0084*/ 	.byte	0x00, 0xf5, 0x21, 0x00


	//----- nvinfo : EIATTR_KPARAM_INFO
	.align		4
.L_243:
        /*0088*/ 	.byte	0x04, 0x17
        /*008a*/ 	.short	(.L_245 - .L_244)
.L_244:
        /*008c*/ 	.word	0x00000000
        /*0090*/ 	.short	0x0000
        /*0092*/ 	.short	0x0000
        /*0094*/ 	.byte	0x00, 0xf5, 0x21, 0x00


	//----- nvinfo : EIATTR_SPARSE_MMA_MASK
	.align		4
.L_245:
        /*0098*/ 	.byte	0x03, 0x50
        /*009a*/ 	.short	0x0000


	//----- nvinfo : EIATTR_MAXREG_COUNT
	.align		4
        /*009c*/ 	.byte	0x03, 0x1b
        /*009e*/ 	.short	0x00ff


	//----- nvinfo : EIATTR_MERCURY_ISA_VERSION
	.align		4
        /*00a0*/ 	.byte	0x03, 0x5f
        /*00a2*/ 	.short	0x0101


	//----- nvinfo : EIATTR_VRC_CTA_INIT_COUNT
	.align		4
        /*00a4*/ 	.byte	0x02, 0x4a
	.zero		1
	.zero		1


	//----- nvinfo : EIATTR_EXIT_INSTR_OFFSETS
	.align		4
        /*00a8*/ 	.byte	0x04, 0x1c
        /*00aa*/ 	.short	(.L_247 - .L_246)


	//   ....[0]....
.L_246:
        /*00ac*/ 	.word	0x000000f0


	//   ....[1]....
        /*00b0*/ 	.word	0x00000280


	//----- nvinfo : EIATTR_CBANK_PARAM_SIZE
	.align		4
.L_247:
        /*00b4*/ 	.byte	0x03, 0x19
        /*00b6*/ 	.short	0x0038


	//----- nvinfo : EIATTR_PARAM_CBANK
	.align		4
        /*00b8*/ 	.byte	0x04, 0x0a
        /*00ba*/ 	.short	(.L_249 - .L_248)
	.align		4
.L_248:
        /*00bc*/ 	.word	index@(.nv.constant0._Z16cal_gain_benefitPiS_S_S_S_iiii)
        /*00c0*/ 	.short	0x0380
        /*00c2*/ 	.short	0x0038


	//----- nvinfo : EIATTR_SW_WAR
	.align		4
.L_249:
        /*00c4*/ 	.byte	0x04, 0x36
        /*00c6*/ 	.short	(.L_251 - .L_250)
.L_250:
        /*00c8*/ 	.word	0x00000008
.L_251:


//--------------------- .nv.info._Z14calc_init_gainPiS_S_S_S_S_S_S_S_S_iii --------------------------
	.section	.nv.info._Z14calc_init_gainPiS_S_S_S_S_S_S_S_S_iii,"",@"SHT_CUDA_INFO"
	.sectionflags	@""
	.align	4


	//----- nvinfo : EIATTR_CUDA_API_VERSION
	.align		4
        /*0000*/ 	.byte	0x04, 0x37
        /*0002*/ 	.short	(.L_253 - .L_252)
.L_252:
        /*0004*/ 	.word	0x00000082


	//----- nvinfo : EIATTR_KPARAM_INFO
	.align		4
.L_253:
        /*0008*/ 	.byte	0x04, 0x17
        /*000a*/ 	.short	(.L_255 - .L_254)
.L_254:
        /*000c*/ 	.word	0x00000000
        /*0010*/ 	.short	0x000c
        /*0012*/ 	.short	0x0058
        /*0014*/ 	.byte	0x00, 0xf0, 0x11, 0x00


	//----- nvinfo : EIATTR_KPARAM_INFO
	.align		4
.L_255:
        /*0018*/ 	.byte	0x04, 0x17
        /*001a*/ 	.short	(.L_257 - .L_256)
.L_256:
        /*001c*/ 	.word	0x00000000
        /*0020*/ 	.short	0x000b
        /*0022*/ 	.short	0x0054
        /*0024*/ 	.byte	0x00, 0xf0, 0x11, 0x00


	//----- nvinfo : EIATTR_KPARAM_INFO
	.align		4
.L_257:
        /*0028*/ 	.byte	0x04, 0x17
        /*002a*/ 	.short	(.L_259 - .L_258)
.L_258:
        /*002c*/ 	.word	0x00000000
        /*0030*/ 	.short	0x000a
        /*0032*/ 	.short	0x0050
        /*0034*/ 	.byte	0x00, 0xf0, 0x11, 0x00


	//----- nvinfo : EIATTR_KPARAM_INFO
	.align		4
.L_259:
        /*0038*/ 	.byte	0x04, 0x17
        /*003a*/ 	.short	(.L_261 - .L_260)
.L_260:
        /*003c*/ 	.word	0x00000000
        /*0040*/ 	.short	0x0009
        /*0042*/ 	.short	0x0048
        /*0044*/ 	.byte	0x00, 0xf5, 0x21, 0x00


	//----- nvinfo : EIATTR_KPARAM_INFO
	.align		4
.L_261:
        /*0048*/ 	.byte	0x04, 0x17
        /*004a*/ 	.short	(.L_263 - .L_262)
.L_262:
        /*004c*/ 	.word	0x00000000
        /*0050*/ 	.short	0x0008
        /*0052*/ 	.short	0x0040
        /*0054*/ 	.byte	0x00, 0xf5, 0x21, 0x00


	//----- nvinfo : EIATTR_KPARAM_INFO
	.align		4
.L_263:
        /*0058*/ 	.byte	0x04, 0x17
        /*005a*/ 	.short	(.L_265 - .L_264)
.L_264:
        /*005c*/ 	.word	0x00000000
        /*0060*/ 	.short	0x0007
        /*0062*/ 	.short	0x0038
        /*0064*/ 	.byte	0x00, 0xf5, 0x21, 0x00


	//----- nvinfo : EIATTR_KPARAM_INFO
	.align		4
.L_265:
        /*0068*/ 	.byte	0x04, 0x17
        /*006a*/ 	.short	(.L_267 - .L_266)
.L_266:
        /*006c*/ 	.word	0x00000000
        /*0070*/ 	.short	0x0006
        /*0072*/ 	.short	0x0030
        /*0074*/ 	.byte	0x00, 0xf5, 0x21, 0x00


	//----- nvinfo : EIATTR_KPARAM_INFO
	.align		4
.L_267:
        /*0078*/ 	.byte	0x04, 0x17
        /*007a*/ 	.short	(.L_269 - .L_268)
.L_268:
        /*007c*/ 	.word	0x00000000
        /*0080*/ 	.short	0x0005
        /*0082*/ 	.short	0x0028
        /*0084*/ 	.byte	0x00, 0xf5, 0x21, 0x00


	//----- nvinfo : EIATTR_KPARAM_INFO
	.align		4
.L_269:
        /*0088*/ 	.byte	0x04, 0x17
        /*008a*/ 	.short	(.L_271 - .L_270)
.L_270:
        /*008c*/ 	.word	0x00000000
        /*0090*/ 	.short	0x0004
        /*0092*/ 	.short	0x0020
        /*0094*/ 	.byte	0x00, 0xf5, 0x21, 0x00


	//----- nvinfo : EIATTR_KPARAM_INFO
	.align		4
.L_271:
        /*0098*/ 	.byte	0x04, 0x17
        /*009a*/ 	.short	(.L_273 - .L_272)
.L_272:
        /*009c*/ 	.word	0x00000000
        /*00a0*/ 	.short	0x0003
        /*00a2*/ 	.short	0x0018
        /*00a4*/ 	.byte	0x00, 0xf5, 0x21, 0x00


	//----- nvinfo : EIATTR_KPARAM_INFO
	.align		4
.L_273:
        /*00a8*/ 	.byte	0x04, 0x17
        /*00aa*/ 	.short	(.L_275 - .L_274)
.L_274:
        /*00ac*/ 	.word	0x00000000
        /*00b0*/ 	.short	0x0002
        /*00b2*/ 	.short	0x0010
        /*00b4*/ 	.byte	0x00, 0xf5, 0x21, 0x00


	//----- nvinfo : EIATTR_KPARAM_INFO
	.align		4
.L_275:
        /*00b8*/ 	.byte	0x04, 0x17
        /*00ba*/ 	.short	(.L_277 - .L_276)
.L_276:
        /*00bc*/ 	.word	0x00000000
        /*00c0*/ 	.short	0x0001
        /*00c2*/ 	.short	0x0008
        /*00c4*/ 	.byte	0x00, 0xf5, 0x21, 0x00


	//----- nvinfo : EIATTR_KPARAM_INFO
	.align		4
.L_277:
        /*00c8*/ 	.byte	0x04, 0x17
        /*00ca*/ 	.short	(.L_279 - .L_278)
.L_278:
        /*00cc*/ 	.word	0x00000000
        /*00d0*/ 	.short	0x0000
        /*00d2*/ 	.short	0x0000
        /*00d4*/ 	.byte	0x00, 0xf5, 0x21, 0x00


	//----- nvinfo : EIATTR_SPARSE_MMA_MASK
	.align		4
.L_279:
        /*00d8*/ 	.byte	0x03, 0x50
        /*00da*/ 	.short	0x0000


	//----- nvinfo : EIATTR_MAXREG_COUNT
	.align		4
        /*00dc*/ 	.byte	0x03, 0x1b
        /*00de*/ 	.short	0x00ff


	//----- nvinfo : EIATTR_MERCURY_ISA_VERSION
	.align		4
        /*00e0*/ 	.byte	0x03, 0x5f
        /*00e2*/ 	.short	0x0101


	//----- nvinfo : EIATTR_VRC_CTA_INIT_COUNT
	.align		4
        /*00e4*/ 	.byte	0x02, 0x4a
	.zero		1
	.zero		1


	//----- nvinfo : EIATTR_EXIT_INSTR_OFFSETS
	.align		4
        /*00e8*/ 	.byte	0x04, 0x1c
        /*00ea*/ 	.short	(.L_281 - .L_280)


	//   ....[0]....
.L_280:
        /*00ec*/ 	.word	0x00000070


	//   ....[1]....
        /*00f0*/ 	.word	0x00000ff0


	//   ....[2]....
        /*00f4*/ 	.word	0x00001060


	//----- nvinfo : EIATTR_CRS_STACK_SIZE
	.align		4
.L_281:
        /*00f8*/ 	.byte	0x04, 0x1e
        /*00fa*/ 	.short	(.L_283 - .L_282)
.L_282:
        /*00fc*/ 	.word	0x00000000


	//----- nvinfo : EIATTR_CBANK_PARAM_SIZE
	.align		4
.L_283:
        /*0100*/ 	.byte	0x03, 0x19
        /*0102*/ 	.short	0x005c


	//----- nvinfo : EIATTR_PARAM_CBANK
	.align		4
        /*0104*/ 	.byte	0x04, 0x0a
        /*0106*/ 	.short	(.L_285 - .L_284)
	.align		4
.L_284:
        /*0108*/ 	.word	index@(.nv.constant0._Z14calc_init_gainPiS_S_S_S_S_S_S_S_S_iii)
        /*010c*/ 	.short	0x0380
        /*010e*/ 	.short	0x005c


	//----- nvinfo : EIATTR_SW_WAR
	.align		4
.L_285:
        /*0110*/ 	.byte	0x04, 0x36
        /*0112*/ 	.short	(.L_287 - .L_286)
.L_286:
        /*0114*/ 	.word	0x00000008
.L_287:


//--------------------- .nv.callgraph             --------------------------
	.section	.nv.callgraph,"",@"SHT_CUDA_CALLGRAPH"
	.align	4
	.sectionentsize	8
	.align		4
        /*0000*/ 	.word	0x00000000
	.align		4
        /*0004*/ 	.word	0xffffffff
	.align		4
        /*0008*/ 	.word	0x00000000
	.align		4
        /*000c*/ 	.word	0xfffffffe
	.align		4
        /*0010*/ 	.word	0x00000000
	.align		4
        /*0014*/ 	.word	0xfffffffd
	.align		4
        /*0018*/ 	.word	0x00000000
	.align		4
        /*001c*/ 	.word	0xfffffffc


//--------------------- .text._Z10set_updatePiS_S_S_S_S_i --------------------------
	.section	.text._Z10set_updatePiS_S_S_S_S_i,"ax",@progbits
	.align	128
        .global         _Z10set_updatePiS_S_S_S_S_i
        .type           _Z10set_updatePiS_S_S_S_S_i,@function
        .size           _Z10set_updatePiS_S_S_S_S_i,(.L_x_44 - _Z10set_updatePiS_S_S_S_S_i)
        .other          _Z10set_updatePiS_S_S_S_S_i,@"STO_CUDA_ENTRY STV_DEFAULT"
_Z10set_updatePiS_S_S_S_S_i:
.text._Z10set_updatePiS_S_S_S_S_i:
[----:B------:R-:W-:Y:S01]  /*0000*/  LDC R1, c[0x0][0x37c] ;  /* 0x0000df00ff017b82 */ /* 0x000fe20000000800 */
[----:B------:R-:W0:Y:S07]  /*0010*/  S2R R0, SR_TID.X ;  /* 0x0000000000007919 */ /* 0x000e2e0000002100 */
[----:B------:R-:W0:Y:S01]  /*0020*/  S2UR UR4, SR_CTAID.X ;  /* 0x00000000000479c3 */ /* 0x000e220000002500 */
[----:B------:R-:W1:Y:S01]  /*0030*/  LDCU UR6, c[0x0][0x3b0] ;  /* 0x00007600ff0677ac */ /* 0x000e620008000800 */
[----:B------:R-:W-:Y:S06]  /*0040*/  BSSY.RECONVERGENT B0, `(.L_x_0) ;  /* 0x0000018000007945 */ /* 0x000fec0003800200 */
[----:B------:R-:W0:Y:S02]  /*0050*/  LDC R3, c[0x0][0x360] ;  /* 0x0000d800ff037b82 */ /* 0x000e240000000800 */
[----:B0-----:R-:W-:Y:S01]  /*0060*/  IMAD R0, R3, UR4, R0 ;  /* 0x0000000403007c24 */ /* 0x001fe2000f8e0200 */
[----:B------:R-:W0:Y:S04]  /*0070*/  LDCU.64 UR4, c[0x0][0x358] ;  /* 0x00006b00ff0477ac */ /* 0x000e280008000a00 */
[----:B-1----:R-:W-:-:S02]  /*0080*/  ISETP.GE.AND P0, PT, R0, UR6, PT ;  /* 0x0000000600007c0c */ /* 0x002fc4000bf06270 */
[----:B------:R-:W-:-:S11]  /*0090*/  ISETP.NE.AND P1, PT, R0, RZ, PT ;  /* 0x000000ff0000720c */ /* 0x000fd60003f25270 */
[----:B------:R-:W-:Y:S05]  /*00a0*/  @P0 BRA `(.L_x_1) ;  /* 0x0000000000440947 */ /* 0x000fea0003800000 */
[----:B------:R-:W0:Y:S08]  /*00b0*/  LDC.64 R8, c[0x0][0x3a8] ;  /* 0x0000ea00ff087b82 */ /* 0x000e300000000a00 */
[----:B------:R-:W1:Y:S08]  /*00c0*/  LDC.64 R4, c[0x0][0x3a0] ;  /* 0x0000e800ff047b82 */ /* 0x000e700000000a00 */
[----:B------:R-:W2:Y:S01]  /*00d0*/  LDC.64 R2, c[0x0][0x388] ;  /* 0x0000e200ff027b82 */ /* 0x000ea20000000a00 */
[----:B0-----:R-:W3:Y:S04]  /*00e0*/  LDG.E R7, desc[UR4][R8.64] ;  /* 0x0000000408077981 */ /* 0x001ee8000c1e1900 */
[----:B-1----:R-:W4:Y:S01]  /*00f0*/  LDG.E R5, desc[UR4][R4.64] ;  /* 0x0000000404057981 */ /* 0x002f22000c1e1900 */
[----:B---3--:R-:W-:-:S04]  /*0100*/  IMAD R7, R7, UR6, R0 ;  /* 0x0000000607077c24 */ /* 0x008fc8000f8e0200 */
[----:B--2---:R-:W-:Y:S02]  /*0110*/  IMAD.WIDE R10, R7, 0x4, R2 ;  /* 0x00000004070a7825 */ /* 0x004fe400078e0202 */
[----:B------:R-:W0:Y:S04]  /*0120*/  LDC.64 R6, c[0x0][0x380] ;  /* 0x0000e000ff067b82 */ /* 0x000e280000000a00 */
[----:B------:R-:W2:Y:S01]  /*0130*/  LDG.E R11, desc[UR4][R10.64] ;  /* 0x000000040a0b7981 */ /* 0x000ea2000c1e1900 */
[----:B----4-:R-:W-:-:S04]  /*0140*/  IMAD R13, R5, UR6, R0 ;  /* 0x00000006050d7c24 */ /* 0x010fc8000f8e0200 */
[----:B0-----:R-:W-:-:S05]  /*0150*/  IMAD.WIDE R6, R13, 0x4, R6 ;  /* 0x000000040d067825 */ /* 0x001fca00078e0206 */
[----:B------:R-:W3:Y:S04]  /*0160*/  LDG.E R13, desc[UR4][R6.64] ;  /* 0x00000004060d7981 */ /* 0x000ee8000c1e1900 */
[----:B--2---:R1:W-:Y:S04]  /*0170*/  STG.E desc[UR4][R6.64], R11 ;  /* 0x0000000b06007986 */ /* 0x0043e8000c101904 */
[----:B------:R-:W2:Y:S02]  /*0180*/  LDG.E R9, desc[UR4][R8.64] ;  /* 0x0000000408097981 */ /* 0x000ea4000c1e1900 */
[----:B--2---:R-:W-:-:S04]  /*0190*/  IMAD R15, R9, UR6, R0 ;  /* 0x00000006090f7c24 */ /* 0x004fc8000f8e0200 */
[----:B------:R-:W-:-:S05]  /*01a0*/  IMAD.WIDE R2, R15, 0x4, R2 ;  /* 0x000000040f027825 */ /* 0x000fca00078e0202 */
[----:B---3--:R1:W-:Y:S02]  /*01b0*/  STG.E desc[UR4][R2.64], R13 ;  /* 0x0000000d02007986 */ /* 0x0083e4000c101904 */
.L_x_1:
[----:B0-----:R-:W-:Y:S05]  /*01c0*/  BSYNC.RECONVERGENT B0 ;  /* 0x0000000000007941 */ /* 0x001fea0003800200 */
.L_x_0:
[----:B------:R-:W-:Y:S05]  /*01d0*/  @P1 EXIT ;  /* 0x000000000000194d */ /* 0x000fea0003800000 */
[----:B-1----:R-:W0:Y:S08]  /*01e0*/  LDC.64 R10, c[0x0][0x3a8] ;  /* 0x0000ea00ff0a7b82 */ /* 0x002e300000000a00 */
[----:B------:R-:W1:Y:S08]  /*01f0*/  LDC.64 R8, c[0x0][0x3a0] ;  /* 0x0000e800ff087b82 */ /* 0x000e700000000a00 */
[----:B------:R-:W2:Y:S01]  /*0200*/  LDC.64 R6, c[0x0][0x398] ;  /* 0x0000e600ff067b82 */ /* 0x000ea20000000a00 */
[----:B0-----:R-:W2:Y:S07]  /*0210*/  LDG.E R5, desc[UR4][R10.64] ;  /* 0x000000040a057981 */ /* 0x001eae000c1e1900 */
[----:B------:R-:W0:Y:S01]  /*0220*/  LDC.64 R2, c[0x0][0x390] ;  /* 0x0000e400ff027b82 */ /* 0x000e220000000a00 */
[----:B-1----:R-:W0:Y:S01]  /*0230*/  LDG.E R9, desc[UR4][R8.64] ;  /* 0x0000000408097981 */ /* 0x002e22000c1e1900 */
[----:B--2---:R-:W-:-:S06]  /*0240*/  IMAD.WIDE R4, R5, 0x4, R6 ;  /* 0x0000000405047825 */ /* 0x004fcc00078e0206 */
[----:B------:R-:W2:Y:S01]  /*0250*/  LDG.E R5, desc[UR4][R4.64] ;  /* 0x0000000404057981 */ /* 0x000ea2000c1e1900 */
[----:B0-----:R-:W-:-:S05]  /*0260*/  IMAD.WIDE R2, R9, 0x4, R2 ;  /* 0x0000000409027825 */ /* 0x001fca00078e0202 */
[----:B------:R-:W3:Y:S04]  /*0270*/  LDG.E R13, desc[UR4][R2.64] ;  /* 0x00000004020d7981 */ /* 0x000ee8000c1e1900 */
[----:B--2---:R-:W-:Y:S04]  /*0280*/  STG.E desc[UR4][R2.64], R5 ;  /* 0x0000000502007986 */ /* 0x004fe8000c101904 */
[----:B------:R-:W2:Y:S02]  /*0290*/  LDG.E R15, desc[UR4][R10.64] ;  /* 0x000000040a0f7981 */ /* 0x000ea4000c1e1900 */
[----:B--2---:R-:W-:-:S05]  /*02a0*/  IMAD.WIDE R6, R15, 0x4, R6 ;  /* 0x000000040f067825 */ /* 0x004fca00078e0206 */
[----:B---3--:R-:W-:Y:S01]  /*02b0*/  STG.E desc[UR4][R6.64], R13 ;  /* 0x0000000d06007986 */ /* 0x008fe2000c101904 */
[----:B------:R-:W-:Y:S05]  /*02c0*/  EXIT ;  /* 0x000000000000794d */ /* 0x000fea0003800000 */
.L_x_2:
[----:B------:R-:W-:-:S00]  /*02d0*/  BRA `(.L_x_2) ;  /* 0xfffffffc00fc7947 */ /* 0x000fc0000383ffff */
[----:B------:R-:W-:-:S00]  /*02e0*/  NOP ;  /* 0x0000000000007918 */ /* 0x000fc00000000000 */
        /* <DEDUP_REMOVED lines=9> */
.L_x_44:


//--------------------- .text._Z24calc_set_update_locationPiS_S_S_S_iii --------------------------
	.section	.text._Z24calc_set_update_locationPiS_S_S_S_iii,"ax",@progbits
	.align	128
        .global         _Z24calc_set_update_locationPiS_S_S_S_iii
        .type           _Z24calc_set_update_locationPiS_S_S_S_iii,@function
        .size           _Z24calc_set_update_locationPiS_S_S_S_iii,(.L_x_45 - _Z24calc_set_update_locationPiS_S_S_S_iii)
        .other          _Z24calc_set_update_locationPiS_S_S_S_iii,@"STO_CUDA_ENTRY STV_DEFAULT"
_Z24calc_set_update_locationPiS_S_S_S_iii:
.text._Z24calc_set_update_locationPiS_S_S_S_iii:
[----:B------:R-:W-:Y:S01]  /*0000*/  LDC R1, c[0x0][0x37c] ;  /* 0x0000df00ff017b82 */ /* 0x000fe20000000800 */
[----:B------:R-:W0:Y:S07]  /*0010*/  S2R R9, SR_TID.X ;  /* 0x0000000000097919 */ /* 0x000e2e0000002100 */
[----:B------:R-:W0:Y:S01]  /*0020*/  S2UR UR4, SR_CTAID.X ;  /* 0x00000000000479c3 */ /* 0x000e220000002500 */
[----:B------:R-:W1:Y:S01]  /*0030*/  LDCU UR5, c[0x0][0x3a8] ;  /* 0x00007500ff0577ac */ /* 0x000e620008000800 */
[----:B------:R-:W-:Y:S06]  /*0040*/  BSSY.RECONVERGENT B0, `(.L_x_3) ;  /* 0x0000011000007945 */ /* 0x000fec0003800200 */
[----:B------:R-:W0:Y:S08]  /*0050*/  LDC R0, c[0x0][0x360] ;  /* 0x0000d800ff007b82 */ /* 0x000e300000000800 */
[----:B------:R-:W2:Y:S08]  /*0060*/  LDC R5, c[0x0][0x3b0] ;  /* 0x0000ec00ff057b82 */ /* 0x000eb00000000800 */
[----:B------:R-:W3:Y:S01]  /*0070*/  LDC.64 R2, c[0x0][0x380] ;  /* 0x0000e000ff027b82 */ /* 0x000ee20000000a00 */
[----:B0-----:R-:W-:-:S05]  /*0080*/  IMAD R9, R0, UR4, R9 ;  /* 0x0000000400097c24 */ /* 0x001fca000f8e0209 */
[----:B-1----:R-:W-:Y:S01]  /*0090*/  ISETP.GE.AND P0, PT, R9, UR5, PT ;  /* 0x0000000509007c0c */ /* 0x002fe2000bf06270 */
[----:B------:R-:W0:Y:S01]  /*00a0*/  LDCU.64 UR4, c[0x0][0x358] ;  /* 0x00006b00ff0477ac */ /* 0x000e220008000a00 */
[----:B--2---:R-:W-:-:S04]  /*00b0*/  IMAD R5, R5, 0x3, RZ ;  /* 0x0000000305057824 */ /* 0x004fc800078e02ff */
[----:B---3--:R-:W-:-:S07]  /*00c0*/  IMAD.WIDE R2, R5, 0x4, R2 ;  /* 0x0000000405027825 */ /* 0x008fce00078e0202 */
[----:B------:R-:W-:Y:S05]  /*00d0*/  @P0 BRA `(.L_x_4) ;  /* 0x00000000001c0947 */ /* 0x000fea0003800000 */
[----:B------:R-:W1:Y:S01]  /*00e0*/  LDC.64 R4, c[0x0][0x388] ;  /* 0x0000e200ff047b82 */ /* 0x000e620000000a00 */
[----:B0-----:R-:W2:Y:S01]  /*00f0*/  LDG.E R0, desc[UR4][R2.64] ;  /* 0x0000000402007981 */ /* 0x001ea2000c1e1900 */
[----:B-1----:R-:W-:-:S06]  /*0100*/  IMAD.WIDE R4, R9, 0x4, R4 ;  /* 0x0000000409047825 */ /* 0x002fcc00078e0204 */
[----:B------:R-:W2:Y:S02]  /*0110*/  LDG.E R5, desc[UR4][R4.64] ;  /* 0x0000000404057981 */ /* 0x000ea4000c1e1900 */
[----:B--2---:R-:W-:-:S13]  /*0120*/  ISETP.NE.AND P0, PT, R0, R5, PT ;  /* 0x000000050000720c */ /* 0x004fda0003f05270 */
[----:B------:R-:W0:Y:S02]  /*0130*/  @!P0 LDC.64 R6, c[0x0][0x398] ;  /* 0x0000e600ff068b82 */ /* 0x000e240000000a00 */
[----:B0-----:R1:W-:Y:S02]  /*0140*/  @!P0 STG.E desc[UR4][R6.64], R9 ;  /* 0x0000000906008986 */ /* 0x0013e4000c101904 */
.L_x_4:
[----:B0-----:R-:W-:Y:S05]  /*0150*/  BSYNC.RECONVERGENT B0 ;  /* 0x0000000000007941 */ /* 0x001fea0003800200 */
.L_x_3:
[----:B------:R-:W0:Y:S02]  /*0160*/  LDCU UR6, c[0x0][0x3ac] ;  /* 0x00007580ff0677ac */ /* 0x000e240008000800 */
[----:B0-----:R-:W-:-:S13]  /*0170*/  ISETP.GE.AND P0, PT, R9, UR6, PT ;  /* 0x0000000609007c0c */ /* 0x001fda000bf06270 */
[----:B------:R-:W-:Y:S05]  /*0180*/  @P0 EXIT ;  /* 0x000000000000094d */ /* 0x000fea0003800000 */
[----:B------:R-:W0:Y:S01]  /*0190*/  LDC.64 R4, c[0x0][0x390] ;  /* 0x0000e400ff047b82 */ /* 0x000e220000000a00 */
[----:B------:R-:W2:Y:S01]  /*01a0*/  LDG.E R2, desc[UR4][R2.64+0x4] ;  /* 0x0000040402027981 */ /* 0x000ea2000c1e1900 */
[----:B0-----:R-:W-:-:S06]  /*01b0*/  IMAD.WIDE R4, R9, 0x4, R4 ;  /* 0x0000000409047825 */ /* 0x001fcc00078e0204 */
[----:B------:R-:W2:Y:S02]  /*01c0*/  LDG.E R5, desc[UR4][R4.64] ;  /* 0x0000000404057981 */ /* 0x000ea4000c1e1900 */
[----:B--2---:R-:W-:-:S13]  /*01d0*/  ISETP.NE.AND P0, PT, R2, R5, PT ;  /* 0x000000050200720c */ /* 0x004fda0003f05270 */
[----:B------:R-:W-:Y:S05]  /*01e0*/  @P0 EXIT ;  /* 0x000000000000094d */ /* 0x000fea0003800000 */
[----:B------:R-:W0:Y:S02]  /*01f0*/  LDC.64 R2, c[0x0][0x3a0] ;  /* 0x0000e800ff027b82 */ /* 0x000e240000000a00 */
[----:B0-----:R-:W-:Y:S01]  /*0200*/  STG.E desc[UR4][R2.64], R9 ;  /* 0x0000000902007986 */ /* 0x001fe2000c101904 */
[----:B------:R-:W-:Y:S05]  /*0210*/  EXIT ;  /* 0x000000000000794d */ /* 0x000fea0003800000 */
.L_x_5:
        /* <DEDUP_REMOVED lines=14> */
.L_x_45:


//--------------------- .text._Z11gain_updatePiS_S_S_S_S_iiii --------------------------
	.section	.text._Z11gain_updatePiS_S_S_S_S_iiii,"ax",@progbits
	.align	128
        .global         _Z11gain_updatePiS_S_S_S_S_iiii
        .type           _Z11gain_updatePiS_S_S_S_S_iiii,@function
        .size           _Z11gain_updatePiS_S_S_S_S_iiii,(.L_x_46 - _Z11gain_updatePiS_S_S_S_S_iiii)
        .other          _Z11gain_updatePiS_S_S_S_S_iiii,@"STO_CUDA_ENTRY STV_DEFAULT"
_Z11gain_updatePiS_S_S_S_S_iiii:
.text._Z11gain_updatePiS_S_S_S_S_iiii:
[----:B------:R-:W-:Y:S01]  /*0000*/  LDC R1, c[0x0][0x37c] ;  /* 0x0000df00ff017b82 */ /* 0x000fe20000000800 */
[----:B------:R-:W0:Y:S07]  /*0010*/  S2R R0, SR_TID.X ;  /* 0x0000000000007919 */ /* 0x000e2e0000002100 */
[----:B------:R-:W0:Y:S01]  /*0020*/  S2UR UR6, SR_CTAID.X ;  /* 0x00000000000679c3 */ /* 0x000e220000002500 */
[----:B------:R-:W1:Y:S01]  /*0030*/  LDCU UR4, c[0x0][0x3bc] ;  /* 0x00007780ff0477ac */ /* 0x000e620008000800 */
[----:B------:R-:W2:Y:S06]  /*0040*/  LDCU UR5, c[0x0][0x3b0] ;  /* 0x00007600ff0577ac */ /* 0x000eac0008000800 */
[----:B------:R-:W0:Y:S01]  /*0050*/  LDC R3, c[0x0][0x360] ;  /* 0x0000d800ff037b82 */ /* 0x000e220000000800 */
[----:B-1----:R-:W-:-:S04]  /*0060*/  ULOP3.LUT UR4, URZ, UR4, URZ, 0x33, !UPT ;  /* 0x00000004ff047292 */ /* 0x002fc8000f8e33ff */
[----:B--2---:R-:W-:Y:S01]  /*0070*/  UIADD3 UR5, UPT, UPT, UR4, UR5, URZ ;  /* 0x0000000504057290 */ /* 0x004fe2000fffe0ff */
[----:B0-----:R-:W-:-:S05]  /*0080*/  IMAD R0, R3, UR6, R0 ;  /* 0x0000000603007c24 */ /* 0x001fca000f8e0200 */
[----:B------:R-:W-:-:S13]  /*0090*/  ISETP.GE.AND P0, PT, R0, UR5, PT ;  /* 0x0000000500007c0c */ /* 0x000fda000bf06270 */
[----:B------:R-:W-:Y:S05]  /*00a0*/  @P0 EXIT ;  /* 0x000000000000094d */ /* 0x000fea0003800000 */
[----:B------:R-:W0:Y:S01]  /*00b0*/  LDC.64 R10, c[0x0][0x390] ;  /* 0x0000e400ff0a7b82 */ /* 0x000e220000000a00 */
[----:B------:R-:W1:Y:S01]  /*00c0*/  LDCU.64 UR8, c[0x0][0x358] ;  /* 0x00006b00ff0877ac */ /* 0x000e620008000a00 */
[----:B------:R-:W2:Y:S06]  /*00d0*/  LDCU UR6, c[0x0][0x3b4] ;  /* 0x00007680ff0677ac */ /* 0x000eac0008000800 */
[----:B------:R-:W3:Y:S08]  /*00e0*/  LDC R6, c[0x0][0x3b8] ;  /* 0x0000ee00ff067b82 */ /* 0x000ef00000000800 */
[----:B------:R-:W4:Y:S01]  /*00f0*/  LDC.64 R4, c[0x0][0x380] ;  /* 0x0000e000ff047b82 */ /* 0x000f220000000a00 */
[----:B0-----:R-:W-:-:S07]  /*0100*/  IMAD.WIDE R10, R0, 0x4, R10 ;  /* 0x00000004000a7825 */ /* 0x001fce00078e020a */
[----:B------:R-:W0:Y:S01]  /*0110*/  LDC.64 R8, c[0x0][0x3a0] ;  /* 0x0000e800ff087b82 */ /* 0x000e220000000a00 */
[----:B-1----:R-:W3:Y:S01]  /*0120*/  LDG.E R11, desc[UR8][R10.64] ;  /* 0x000000080a0b7981 */ /* 0x002ee2000c1e1900 */
[----:B--2---:R-:W-:-:S06]  /*0130*/  UIADD3 UR6, UPT, UPT, UR4, UR6, URZ ;  /* 0x0000000604067290 */ /* 0x004fcc000fffe0ff */
[----:B------:R-:W1:Y:S01]  /*0140*/  LDC.64 R2, c[0x0][0x388] ;  /* 0x0000e200ff027b82 */ /* 0x000e620000000a00 */
[----:B0-----:R-:W-:-:S05]  /*0150*/  IMAD.WIDE R8, R0, 0x4, R8 ;  /* 0x0000000400087825 */ /* 0x001fca00078e0208 */
[----:B------:R-:W2:Y:S01]  /*0160*/  LDG.E R7, desc[UR8][R8.64] ;  /* 0x0000000808077981 */ /* 0x000ea2000c1e1900 */
[C-C-:B---3--:R-:W-:Y:S02]  /*0170*/  IMAD R13, R6.reuse, UR5, R11.reuse ;  /* 0x00000005060d7c24 */ /* 0x148fe4000f8e020b */
[----:B------:R-:W-:Y:S02]  /*0180*/  IMAD R15, R6, UR6, R11 ;  /* 0x00000006060f7c24 */ /* 0x000fe4000f8e020b */
[----:B----4-:R-:W-:-:S04]  /*0190*/  IMAD.WIDE R12, R13, 0x4, R4 ;  /* 0x000000040d0c7825 */ /* 0x010fc800078e0204 */
[----:B-1----:R-:W-:Y:S02]  /*01a0*/  IMAD.WIDE R10, R15, 0x4, R2 ;  /* 0x000000040f0a7825 */ /* 0x002fe400078e0202 */
[----:B------:R-:W2:Y:S04]  /*01b0*/  LDG.E R12, desc[UR8][R12.64] ;  /* 0x000000080c0c7981 */ /* 0x000ea8000c1e1900 */
[----:B------:R-:W3:Y:S01]  /*01c0*/  LDG.E R10, desc[UR8][R10.64] ;  /* 0x000000080a0a7981 */ /* 0x000ee2000c1e1900 */
[----:B------:R-:W-:Y:S02]  /*01d0*/  ISETP.GE.AND P0, PT, R0, UR6, PT ;  /* 0x0000000600007c0c */ /* 0x000fe4000bf06270 */
[----:B--2---:R-:W-:-:S05]  /*01e0*/  LEA R7, R12, R7, 0x1 ;  /* 0x000000070c077211 */ /* 0x004fca00078e08ff */
[----:B---3--:R-:W-:-:S05]  /*01f0*/  IMAD R7, R10, -0x2, R7 ;  /* 0xfffffffe0a077824 */ /* 0x008fca00078e0207 */
[----:B------:R0:W-:Y:S01]  /*0200*/  STG.E desc[UR8][R8.64], R7 ;  /* 0x0000000708007986 */ /* 0x0001e2000c101908 */
[----:B------:R-:W-:Y:S05]  /*0210*/  @P0 EXIT ;  /* 0x000000000000094d */ /* 0x000fea0003800000 */
[----:B------:R-:W1:Y:S08]  /*0220*/  LDC.64 R10, c[0x0][0x398] ;  /* 0x0000e600ff0a7b82 */ /* 0x000e700000000a00 */
[----:B0-----:R-:W0:Y:S01]  /*0230*/  LDC.64 R8, c[0x0][0x3a8] ;  /* 0x0000ea00ff087b82 */ /* 0x001e220000000a00 */
[----:B-1----:R-:W-:-:S06]  /*0240*/  IMAD.WIDE R10, R0, 0x4, R10 ;  /* 0x00000004000a7825 */ /* 0x002fcc00078e020a */
[----:B------:R-:W2:Y:S01]  /*0250*/  LDG.E R11, desc[UR8][R10.64] ;  /* 0x000000080a0b7981 */ /* 0x000ea2000c1e1900 */
[----:B0-----:R-:W-:-:S05]  /*0260*/  IMAD.WIDE R8, R0, 0x4, R8 ;  /* 0x0000000400087825 */ /* 0x001fca00078e0208 */
[----:B------:R-:W3:Y:S01]  /*0270*/  LDG.E R0, desc[UR8][R8.64] ;  /* 0x0000000808007981 */ /* 0x000ee2000c1e1900 */
[C-C-:B--2---:R-:W-:Y:S02]  /*0280*/  IMAD R7, R6.reuse, UR5, R11.reuse ;  /* 0x0000000506077c24 */ /* 0x144fe4000f8e020b */
[----:B------:R-:W-:Y:S02]  /*0290*/  IMAD R13, R6, UR6, R11 ;  /* 0x00000006060d7c24 */ /* 0x000fe4000f8e020b */
[----:B------:R-:W-:-:S04]  /*02a0*/  IMAD.WIDE R4, R7, 0x4, R4 ;  /* 0x0000000407047825 */ /* 0x000fc800078e0204 */
[----:B------:R-:W-:Y:S02]  /*02b0*/  IMAD.WIDE R2, R13, 0x4, R2 ;  /* 0x000000040d027825 */ /* 0x000fe400078e0202 */
[----:B------:R-:W3:Y:S04]  /*02c0*/  LDG.E R5, desc[UR8][R4.64] ;  /* 0x0000000804057981 */ /* 0x000ee8000c1e1900 */
[----:B------:R-:W2:Y:S01]  /*02d0*/  LDG.E R3, desc[UR8][R2.64] ;  /* 0x0000000802037981 */ /* 0x000ea2000c1e1900 */
[----:B---3--:R-:W-:-:S05]  /*02e0*/  IMAD R0, R5, -0x2, R0 ;  /* 0xfffffffe05007824 */ /* 0x008fca00078e0200 */
[----:B--2---:R-:W-:-:S05]  /*02f0*/  LEA R7, R3, R0, 0x1 ;  /* 0x0000000003077211 */ /* 0x004fca00078e08ff */
[----:B------:R-:W-:Y:S01]  /*0300*/  STG.E desc[UR8][R8.64], R7 ;  /* 0x0000000708007986 */ /* 0x000fe2000c101908 */
[----:B------:R-:W-:Y:S05]  /*0310*/  EXIT ;  /* 0x000000000000794d */ /* 0x000fea0003800000 */
.L_x_6:
        /* <DEDUP_REMOVED lines=14> */
.L_x_46:


//--------------------- .text._Z9gain_swapPiS_S_S_S_S_S_S_iiii --------------------------
	.section	.text._Z9gain_swapPiS_S_S_S_S_S_S_iiii,"ax",@progbits
	.align	128
        .global         _Z9gain_swapPiS_S_S_S_S_S_S_iiii
        .type           _Z9gain_swapPiS_S_S_S_S_S_S_iiii,@function
        .size           _Z9gain_swapPiS_S_S_S_S_S_S_iiii,(.L_x_47 - _Z9gain_swapPiS_S_S_S_S_S_S_iiii)
        .other          _Z9gain_swapPiS_S_S_S_S_S_S_iiii,@"STO_CUDA_ENTRY STV_DEFAULT"
_Z9gain_swapPiS_S_S_S_S_S_S_iiii:
.text._Z9gain_swapPiS_S_S_S_S_S_S_iiii:
[----:B------:R-:W-:Y:S01]  /*0000*/  LDC R1, c[0x0][0x37c] ;  /* 0x0000df00ff017b82 */ /* 0x000fe20000000800 */
[----:B------:R-:W0:Y:S07]  /*0010*/  S2R R7, SR_TID.X ;  /* 0x0000000000077919 */ /* 0x000e2e0000002100 */
[----:B------:R-:W0:Y:S01]  /*0020*/  S2UR UR4, SR_CTAID.X ;  /* 0x00000000000479c3 */ /* 0x000e220000002500 */
[----:B------:R-:W1:Y:S07]  /*0030*/  LDCU UR6, c[0x0][0x3c0] ;  /* 0x00007800ff0677ac */ /* 0x000e6e0008000800 */
[----:B------:R-:W0:Y:S02]  /*0040*/  LDC R0, c[0x0][0x360] ;  /* 0x0000d800ff007b82 */ /* 0x000e240000000800 */
[----:B0-----:R-:W-:-:S05]  /*0050*/  IMAD R7, R0, UR4, R7 ;  /* 0x0000000400077c24 */ /* 0x001fca000f8e0207 */
[----:B-1----:R-:W-:-:S13]  /*0060*/  ISETP.GE.AND P0, PT, R7, UR6, PT ;  /* 0x0000000607007c0c */ /* 0x002fda000bf06270 */
[----:B------:R-:W-:Y:S05]  /*0070*/  @P0 EXIT ;  /* 0x000000000000094d */ /* 0x000fea0003800000 */
[----:B------:R-:W0:Y:S01]  /*0080*/  LDC.64 R4, c[0x0][0x3b8] ;  /* 0x0000ee00ff047b82 */ /* 0x000e220000000a00 */
[----:B------:R-:W0:Y:S01]  /*0090*/  LDCU.64 UR4, c[0x0][0x358] ;  /* 0x00006b00ff0477ac */ /* 0x000e220008000a00 */
[----:B------:R-:W1:Y:S06]  /*00a0*/  LDCU.64 UR8, c[0x0][0x3c8] ;  /* 0x00007900ff0877ac */ /* 0x000e6c0008000a00 */
[----:B------:R-:W2:Y:S01]  /*00b0*/  LDC.64 R2, c[0x0][0x3b0] ;  /* 0x0000ec00ff027b82 */ /* 0x000ea20000000a00 */
[----:B------:R-:W3:Y:S07]  /*00c0*/  LDCU UR7, c[0x0][0x3c4] ;  /* 0x00007880ff0777ac */ /* 0x000eee0008000800 */
[----:B------:R-:W4:Y:S01]  /*00d0*/  LDC.64 R10, c[0x0][0x380] ;  /* 0x0000e000ff0a7b82 */ /* 0x000f220000000a00 */
[----:B0-----:R-:W5:Y:S07]  /*00e0*/  LDG.E R0, desc[UR4][R4.64] ;  /* 0x0000000404007981 */ /* 0x001f6e000c1e1900 */
[----:B------:R-:W0:Y:S01]  /*00f0*/  LDC.64 R16, c[0x0][0x398] ;  /* 0x0000e600ff107b82 */ /* 0x000e220000000a00 */
[----:B-----5:R-:W-:-:S05]  /*0100*/  LEA R9, R0, R0, 0x1 ;  /* 0x0000000000097211 */ /* 0x020fca00078e08ff */
[----:B--2---:R-:W-:-:S06]  /*0110*/  IMAD.WIDE R8, R9, 0x4, R2 ;  /* 0x0000000409087825 */ /* 0x004fcc00078e0202 */
[----:B------:R-:W2:Y:S01]  /*0120*/  LDG.E R8, desc[UR4][R8.64] ;  /* 0x0000000408087981 */ /* 0x000ea2000c1e1900 */
[----:B-1----:R-:W-:-:S04]  /*0130*/  LOP3.LUT R0, RZ, UR9, RZ, 0x33, !PT ;  /* 0x00000009ff007c12 */ /* 0x002fc8000f8e33ff */
[----:B---3--:R-:W-:-:S05]  /*0140*/  IADD3 R6, PT, PT, R0, UR7, RZ ;  /* 0x0000000700067c10 */ /* 0x008fca000fffe0ff */
[----:B------:R-:W-:-:S04]  /*0150*/  IMAD R13, R6, UR6, R7 ;  /* 0x00000006060d7c24 */ /* 0x000fc8000f8e0207 */
[----:B----4-:R-:W-:-:S05]  /*0160*/  IMAD.WIDE R12, R13, 0x4, R10 ;  /* 0x000000040d0c7825 */ /* 0x010fca00078e020a */
[----:B------:R-:W3:Y:S01]  /*0170*/  LDG.E R21, desc[UR4][R12.64] ;  /* 0x000000040c157981 */ /* 0x000ee2000c1e1900 */
[----:B--2---:R-:W-:-:S04]  /*0180*/  IMAD R15, R8, UR6, R7 ;  /* 0x00000006080f7c24 */ /* 0x004fc8000f8e0207 */
[----:B------:R-:W-:-:S05]  /*0190*/  IMAD.WIDE R10, R15, 0x4, R10 ;  /* 0x000000040f0a7825 */ /* 0x000fca00078e020a */
[----:B------:R-:W2:Y:S04]  /*01a0*/  LDG.E R19, desc[UR4][R10.64] ;  /* 0x000000040a137981 */ /* 0x000ea8000c1e1900 */
[----:B---3--:R1:W-:Y:S04]  /*01b0*/  STG.E desc[UR4][R10.64], R21 ;  /* 0x000000150a007986 */ /* 0x0083e8000c101904 */
[----:B--2---:R2:W-:Y:S04]  /*01c0*/  STG.E desc[UR4][R12.64], R19 ;  /* 0x000000130c007986 */ /* 0x0045e8000c101904 */
[----:B------:R-:W3:Y:S02]  /*01d0*/  LDG.E R8, desc[UR4][R4.64] ;  /* 0x0000000404087981 */ /* 0x000ee4000c1e1900 */
[----:B---3--:R-:W-:-:S05]  /*01e0*/  LEA R9, R8, R8, 0x1 ;  /* 0x0000000808097211 */ /* 0x008fca00078e08ff */
[----:B------:R-:W-:-:S06]  /*01f0*/  IMAD.WIDE R8, R9, 0x4, R2 ;  /* 0x0000000409087825 */ /* 0x000fcc00078e0202 */
[----:B------:R-:W3:Y:S01]  /*0200*/  LDG.E R8, desc[UR4][R8.64+0x4] ;  /* 0x0000040408087981 */ /* 0x000ee2000c1e1900 */
[----:B------:R-:W-:-:S05]  /*0210*/  IADD3 R0, PT, PT, R0, UR8, RZ ;  /* 0x0000000800007c10 */ /* 0x000fca000fffe0ff */
[----:B------:R-:W-:-:S04]  /*0220*/  IMAD R15, R0, UR6, R7 ;  /* 0x00000006000f7c24 */ /* 0x000fc8000f8e0207 */
[----:B0-----:R-:W-:-:S04]  /*0230*/  IMAD.WIDE R14, R15, 0x4, R16 ;  /* 0x000000040f0e7825 */ /* 0x001fc800078e0210 */
[----:B---3--:R-:W-:-:S04]  /*0240*/  IMAD R23, R8, UR6, R7 ;  /* 0x0000000608177c24 */ /* 0x008fc8000f8e0207 */
[----:B-1----:R-:W-:Y:S02]  /*0250*/  IMAD.WIDE R10, R23, 0x4, R16 ;  /* 0x00000004170a7825 */ /* 0x002fe400078e0210 */
[----:B------:R-:W3:Y:S04]  /*0260*/  LDG.E R17, desc[UR4][R14.64] ;  /* 0x000000040e117981 */ /* 0x000ee8000c1e1900 */
[----:B--2---:R-:W2:Y:S01]  /*0270*/  LDG.E R13, desc[UR4][R10.64] ;  /* 0x000000040a0d7981 */ /* 0x004ea2000c1e1900 */
[----:B------:R-:W-:-:S03]  /*0280*/  ISETP.NE.AND P0, PT, R7, RZ, PT ;  /* 0x000000ff0700720c */ /* 0x000fc60003f05270 */
[----:B---3--:R0:W-:Y:S04]  /*0290*/  STG.E desc[UR4][R10.64], R17 ;  /* 0x000000110a007986 */ /* 0x0081e8000c101904 */
[----:B--2---:R0:W-:Y:S06]  /*02a0*/  STG.E desc[UR4][R14.64], R13 ;  /* 0x0000000d0e007986 */ /* 0x0041ec000c101904 */
[----:B------:R-:W-:Y:S05]  /*02b0*/  @P0 EXIT ;  /* 0x000000000000094d */ /* 0x000fea0003800000 */
[----:B------:R-:W2:Y:S01]  /*02c0*/  LDG.E R7, desc[UR4][R4.64] ;  /* 0x0000000404077981 */ /* 0x000ea2000c1e1900 */
[----:B0-----:R-:W0:Y:S08]  /*02d0*/  LDC.64 R10, c[0x0][0x388] ;  /* 0x0000e200ff0a7b82 */ /* 0x001e300000000a00 */
[----:B------:R-:W1:Y:S01]  /*02e0*/  LDC.64 R16, c[0x0][0x390] ;  /* 0x0000e400ff107b82 */ /* 0x000e620000000a00 */
[----:B--2---:R-:W-:-:S05]  /*02f0*/  LEA R7, R7, R7, 0x1 ;  /* 0x0000000707077211 */ /* 0x004fca00078e08ff */
[----:B------:R-:W-:-:S06]  /*0300*/  IMAD.WIDE R8, R7, 0x4, R2 ;  /* 0x0000000407087825 */ /* 0x000fcc00078e0202 */
[----:B------:R-:W2:Y:S01]  /*0310*/  LDG.E R9, desc[UR4][R8.64] ;  /* 0x0000000408097981 */ /* 0x000ea2000c1e1900 */
[----:B0-----:R-:W-:-:S05]  /*0320*/  IMAD.WIDE R12, R6, 0x4, R10 ;  /* 0x00000004060c7825 */ /* 0x001fca00078e020a */
[----:B------:R-:W3:Y:S01]  /*0330*/  LDG.E R21, desc[UR4][R12.64] ;  /* 0x000000040c157981 */ /* 0x000ee2000c1e1900 */
[----:B--2---:R-:W-:-:S05]  /*0340*/  IMAD.WIDE R10, R9, 0x4, R10 ;  /* 0x00000004090a7825 */ /* 0x004fca00078e020a */
[----:B------:R-:W2:Y:S04]  /*0350*/  LDG.E R19, desc[UR4][R10.64] ;  /* 0x000000040a137981 */ /* 0x000ea8000c1e1900 */
[----:B---3--:R-:W-:Y:S04]  /*0360*/  STG.E desc[UR4][R10.64], R21 ;  /* 0x000000150a007986 */ /* 0x008fe8000c101904 */
[----:B--2---:R0:W-:Y:S04]  /*0370*/  STG.E desc[UR4][R12.64], R19 ;  /* 0x000000130c007986 */ /* 0x0041e8000c101904 */
[----:B------:R-:W2:Y:S01]  /*0380*/  LDG.E R7, desc[UR4][R4.64] ;  /* 0x0000000404077981 */ /* 0x000ea2000c1e1900 */
[----:B-1----:R-:W-:-:S05]  /*0390*/  IMAD.WIDE R8, R6, 0x4, R16 ;  /* 0x0000000406087825 */ /* 0x002fca00078e0210 */
[----:B------:R-:W3:Y:S01]  /*03a0*/  LDG.E R23, desc[UR4][R8.64] ;  /* 0x0000000408177981 */ /* 0x000ee2000c1e1900 */
[----:B0-----:R-:W0:Y:S01]  /*03b0*/  LDC.64 R12, c[0x0][0x3a0] ;  /* 0x0000e800ff0c7b82 */ /* 0x001e220000000a00 */
[----:B--2---:R-:W-:-:S05]  /*03c0*/  LEA R7, R7, R7, 0x1 ;  /* 0x0000000707077211 */ /* 0x004fca00078e08ff */
[----:B------:R-:W-:-:S05]  /*03d0*/  IMAD.WIDE R14, R7, 0x4, R2 ;  /* 0x00000004070e7825 */ /* 0x000fca00078e0202 */
[----:B------:R-:W2:Y:S02]  /*03e0*/  LDG.E R7, desc[UR4][R14.64] ;  /* 0x000000040e077981 */ /* 0x000ea4000c1e1900 */
[----:B--2---:R-:W-:-:S05]  /*03f0*/  IMAD.WIDE R6, R7, 0x4, R16 ;  /* 0x0000000407067825 */ /* 0x004fca00078e0210 */
[----:B------:R-:W2:Y:S04]  /*0400*/  LDG.E R17, desc[UR4][R6.64] ;  /* 0x0000000406117981 */ /* 0x000ea8000c1e1900 */
[----:B---3--:R1:W-:Y:S04]  /*0410*/  STG.E desc[UR4][R6.64], R23 ;  /* 0x0000001706007986 */ /* 0x0083e8000c101904 */
[----:B--2---:R2:W-:Y:S04]  /*0420*/  STG.E desc[UR4][R8.64], R17 ;  /* 0x0000001108007986 */ /* 0x0045e8000c101904 */
[----:B------:R-:W3:Y:S02]  /*0430*/  LDG.E R10, desc[UR4][R4.64] ;  /* 0x00000004040a7981 */ /* 0x000ee4000c1e1900 */
[----:B---3--:R-:W-:-:S05]  /*0440*/  LEA R11, R10, R10, 0x1 ;  /* 0x0000000a0a0b7211 */ /* 0x008fca00078e08ff */
[----:B------:R-:W-:-:S06]  /*0450*/  IMAD.WIDE R10, R11, 0x4, R2 ;  /* 0x000000040b0a7825 */ /* 0x000fcc00078e0202 */
[----:B------:R-:W3:Y:S01]  /*0460*/  LDG.E R11, desc[UR4][R10.64+0x4] ;  /* 0x000004040a0b7981 */ /* 0x000ee2000c1e1900 */
[----:B0-----:R-:W-:-:S05]  /*0470*/  IMAD.WIDE R14, R0, 0x4, R12 ;  /* 0x00000004000e7825 */ /* 0x001fca00078e020c */
[----:B------:R-:W4:Y:S01]  /*0480*/  LDG.E R21, desc[UR4][R14.64] ;  /* 0x000000040e157981 */ /* 0x000f22000c1e1900 */
[----:B---3--:R-:W-:-:S05]  /*0490*/  IMAD.WIDE R12, R11, 0x4, R12 ;  /* 0x000000040b0c7825 */ /* 0x008fca00078e020c */
[----:B------:R-:W3:Y:S04]  /*04a0*/  LDG.E R19, desc[UR4][R12.64] ;  /* 0x000000040c137981 */ /* 0x000ee8000c1e1900 */
[----:B----4-:R-:W-:Y:S04]  /*04b0*/  STG.E desc[UR4][R12.64], R21 ;  /* 0x000000150c007986 */ /* 0x010fe8000c101904 */
[----:B---3--:R-:W-:Y:S04]  /*04c0*/  STG.E desc[UR4][R14.64], R19 ;  /* 0x000000130e007986 */ /* 0x008fe8000c101904 */
[----:B------:R-:W1:Y:S02]  /*04d0*/  LDG.E R4, desc[UR4][R4.64] ;  /* 0x0000000404047981 */ /* 0x000e64000c1e1900 */
[----:B-1----:R-:W-:-:S05]  /*04e0*/  LEA R7, R4, R4, 0x1 ;  /* 0x0000000404077211 */ /* 0x002fca00078e08ff */
[----:B------:R-:W-:Y:S02]  /*04f0*/  IMAD.WIDE R2, R7, 0x4, R2 ;  /* 0x0000000407027825 */ /* 0x000fe400078e0202 */
[----:B------:R-:W2:Y:S04]  /*0500*/  LDC.64 R6, c[0x0][0x3a8] ;  /* 0x0000ea00ff067b82 */ /* 0x000ea80000000a00 */
[----:B------:R-:W3:Y:S01]  /*0510*/  LDG.E R3, desc[UR4][R2.64+0x4] ;  /* 0x0000040402037981 */ /* 0x000ee2000c1e1900 */
[----:B--2---:R-:W-:-:S05]  /*0520*/  IMAD.WIDE R8, R0, 0x4, R6 ;  /* 0x0000000400087825 */ /* 0x004fca00078e0206 */
[----:B------:R-:W2:Y:S01]  /*0530*/  LDG.E R17, desc[UR4][R8.64] ;  /* 0x0000000408117981 */ /* 0x000ea2000c1e1900 */
[----:B---3--:R-:W-:-:S05]  /*0540*/  IMAD.WIDE R6, R3, 0x4, R6 ;  /* 0x0000000403067825 */ /* 0x008fca00078e0206 */
[----:B------:R-:W3:Y:S04]  /*0550*/  LDG.E R11, desc[UR4][R6.64] ;  /* 0x00000004060b7981 */ /* 0x000ee8000c1e1900 */
[----:B--2---:R-:W-:Y:S04]  /*0560*/  STG.E desc[UR4][R6.64], R17 ;  /* 0x0000001106007986 */ /* 0x004fe8000c101904 */
[----:B---3--:R-:W-:Y:S01]  /*0570*/  STG.E desc[UR4][R8.64], R11 ;  /* 0x0000000b08007986 */ /* 0x008fe2000c101904 */
[----:B------:R-:W-:Y:S05]  /*0580*/  EXIT ;  /* 0x000000000000794d */ /* 0x000fea0003800000 */
.L_x_7:
        /* <DEDUP_REMOVED lines=15> */
.L_x_47:


//--------------------- .text._Z16update_iterationPiS_S_S_S_S_i --------------------------
	.section	.text._Z16update_iterationPiS_S_S_S_S_i,"ax",@progbits
	.align	128
        .global         _Z16update_iterationPiS_S_S_S_S_i
        .type           _Z16update_iterationPiS_S_S_S_S_i,@function
        .size           _Z16update_iterationPiS_S_S_S_S_i,(.L_x_48 - _Z16update_iterationPiS_S_S_S_S_i)
        .other          _Z16update_iterationPiS_S_S_S_S_i,@"STO_CUDA_ENTRY STV_DEFAULT"
_Z16update_iterationPiS_S_S_S_S_i:
.text._Z16update_iterationPiS_S_S_S_S_i:
[----:B------:R-:W-:Y:S08]  /*0000*/  LDC R1, c[0x0][0x37c] ;  /* 0x0000df00ff017b82 */ /* 0x000ff00000000800 */
[----:B------:R-:W0:Y:S01]  /*0010*/  LDC.64 R4, c[0x0][0x3a0] ;  /* 0x0000e800ff047b82 */ /* 0x000e220000000a00 */
[----:B------:R-:W0:Y:S07]  /*0020*/  LDCU.64 UR4, c[0x0][0x358] ;  /* 0x00006b00ff0477ac */ /* 0x000e2e0008000a00 */
[----:B------:R-:W1:Y:S08]  /*0030*/  LDC.64 R2, c[0x0][0x398] ;  /* 0x0000e600ff027b82 */ /* 0x000e700000000a00 */
[----:B------:R-:W2:Y:S01]  /*0040*/  LDC.64 R8, c[0x0][0x388] ;  /* 0x0000e200ff087b82 */ /* 0x000ea20000000a00 */
[----:B0-----:R-:W3:Y:S07]  /*0050*/  LDG.E R0, desc[UR4][R4.64] ;  /* 0x0000000404007981 */ /* 0x001eee000c1e1900 */
[----:B------:R-:W0:Y:S08]  /*0060*/  LDC R15, c[0x0][0x3b0] ;  /* 0x0000ec00ff0f7b82 */ /* 0x000e300000000800 */
[----:B------:R-:W4:Y:S01]  /*0070*/  LDC.64 R10, c[0x0][0x380] ;  /* 0x0000e000ff0a7b82 */ /* 0x000f220000000a00 */
[----:B---3--:R-:W-:-:S05]  /*0080*/  LEA R7, R0, R0, 0x1 ;  /* 0x0000000000077211 */ /* 0x008fca00078e08ff */
[----:B-1----:R-:W-:-:S06]  /*0090*/  IMAD.WIDE R6, R7, 0x4, R2 ;  /* 0x0000000407067825 */ /* 0x002fcc00078e0202 */
[----:B------:R-:W2:Y:S01]  /*00a0*/  LDG.E R7, desc[UR4][R6.64] ;  /* 0x0000000406077981 */ /* 0x000ea2000c1e1900 */
[----:B0-----:R-:W-:Y:S01]  /*00b0*/  LEA R15, R15, R15, 0x1 ;  /* 0x0000000f0f0f7211 */ /* 0x001fe200078e08ff */
[----:B--2---:R-:W-:Y:S02]  /*00c0*/  IMAD.WIDE R8, R7, 0x4, R8 ;  /* 0x0000000407087825 */ /* 0x004fe400078e0208 */
[----:B------:R-:W0:Y:S03]  /*00d0*/  LDC.64 R6, c[0x0][0x390] ;  /* 0x0000e400ff067b82 */ /* 0x000e260000000a00 */
[----:B------:R-:W2:Y:S01]  /*00e0*/  LDG.E R13, desc[UR4][R8.64] ;  /* 0x00000004080d7981 */ /* 0x000ea2000c1e1900 */
[----:B----4-:R-:W-:-:S05]  /*00f0*/  IMAD.WIDE R10, R15, 0x4, R10 ;  /* 0x000000040f0a7825 */ /* 0x010fca00078e020a */
[----:B--2---:R-:W-:Y:S04]  /*0100*/  STG.E desc[UR4][R10.64], R13 ;  /* 0x0000000d0a007986 */ /* 0x004fe8000c101904 */
[----:B------:R-:W2:Y:S02]  /*0110*/  LDG.E R4, desc[UR4][R4.64] ;  /* 0x0000000404047981 */ /* 0x000ea4000c1e1900 */
[----:B--2---:R-:W-:-:S05]  /*0120*/  LEA R15, R4, R4, 0x1 ;  /* 0x00000004040f7211 */ /* 0x004fca00078e08ff */
[----:B------:R-:W-:-:S06]  /*0130*/  IMAD.WIDE R2, R15, 0x4, R2 ;  /* 0x000000040f027825 */ /* 0x000fcc00078e0202 */
[----:B------:R-:W0:Y:S01]  /*0140*/  LDG.E R3, desc[UR4][R2.64+0x4] ;  /* 0x0000040402037981 */ /* 0x000e22000c1e1900 */
[----:B------:R-:W1:Y:S01]  /*0150*/  LDC.64 R8, c[0x0][0x3a8] ;  /* 0x0000ea00ff087b82 */ /* 0x000e620000000a00 */
[----:B0-----:R-:W-:-:S06]  /*0160*/  IMAD.WIDE R6, R3, 0x4, R6 ;  /* 0x0000000403067825 */ /* 0x001fcc00078e0206 */
[----:B------:R-:W2:Y:S04]  /*0170*/  LDG.E R7, desc[UR4][R6.64] ;  /* 0x0000000406077981 */ /* 0x000ea8000c1e1900 */
[----:B--2---:R-:W-:Y:S04]  /*0180*/  STG.E desc[UR4][R10.64+0x4], R7 ;  /* 0x000004070a007986 */ /* 0x004fe8000c101904 */
[----:B-1----:R-:W2:Y:S04]  /*0190*/  LDG.E R9, desc[UR4][R8.64] ;  /* 0x0000000408097981 */ /* 0x002ea8000c1e1900 */
[----:B--2---:R-:W-:Y:S01]  /*01a0*/  STG.E desc[UR4][R10.64+0x8], R9 ;  /* 0x000008090a007986 */ /* 0x004fe2000c101904 */
[----:B------:R-:W-:Y:S05]  /*01b0*/  EXIT ;  /* 0x000000000000794d */ /* 0x000fea0003800000 */
.L_x_8:
        /* <DEDUP_REMOVED lines=12> */
.L_x_48:


//--------------------- .text._Z9cal_max_gPiS_S_S_i --------------------------
	.section	.text._Z9cal_max_gPiS_S_S_i,"ax",@progbits
	.align	128
        .global         _Z9cal_max_gPiS_S_S_i
        .type           _Z9cal_max_gPiS_S_S_i,@function
        .size           _Z9cal_max_gPiS_S_S_i,(.L_x_49 - _Z9cal_max_gPiS_S_S_i)
        .other          _Z9cal_max_gPiS_S_S_i,@"STO_CUDA_ENTRY STV_DEFAULT"
_Z9cal_max_gPiS_S_S_i:
.text._Z9cal_max_gPiS_S_S_i:
[----:B------:R-:W-:Y:S08]  /*0000*/  LDC R1, c[0x0][0x37c] ;  /* 0x0000df00ff017b82 */ /* 0x000ff00000000800 */
[----:B------:R-:W0:Y:S01]  /*0010*/  LDC.64 R4, c[0x0][0x380] ;  /* 0x0000e000ff047b82 */ /* 0x000e220000000a00 */
[----:B------:R-:W0:Y:S07]  /*0020*/  LDCU.64 UR12, c[0x0][0x358] ;  /* 0x00006b00ff0c77ac */ /* 0x000e2e0008000a00 */
[----:B------:R-:W1:Y:S08]  /*0030*/  LDC.64 R2, c[0x0][0x390] ;  /* 0x0000e400ff027b82 */ /* 0x000e700000000a00 */
[----:B------:R-:W2:Y:S01]  /*0040*/  LDC.64 R6, c[0x0][0x388] ;  /* 0x0000e200ff067b82 */ /* 0x000ea20000000a00 */
[----:B0-----:R-:W1:Y:S07]  /*0050*/  LDG.E R5, desc[UR12][R4.64] ;  /* 0x0000000c04057981 */ /* 0x001e6e000c1e1900 */
[----:B------:R-:W0:Y:S08]  /*0060*/  LDC R0, c[0x0][0x3a0] ;  /* 0x0000e800ff007b82 */ /* 0x000e300000000800 */
[----:B------:R-:W3:Y:S01]  /*0070*/  LDC.64 R8, c[0x0][0x398] ;  /* 0x0000e600ff087b82 */ /* 0x000ee20000000a00 */
[----:B-1----:R1:W-:Y:S04]  /*0080*/  STG.E desc[UR12][R2.64], R5 ;  /* 0x0000000502007986 */ /* 0x0023e8000c10190c */
[----:B--2---:R-:W3:Y:S01]  /*0090*/  LDG.E R7, desc[UR12][R6.64] ;  /* 0x0000000c06077981 */ /* 0x004ee2000c1e1900 */
[----:B0-----:R-:W-:-:S03]  /*00a0*/  ISETP.GE.AND P0, PT, R0, 0x2, PT ;  /* 0x000000020000780c */ /* 0x001fc60003f06270 */
[----:B---3--:R1:W-:Y:S10]  /*00b0*/  STG.E desc[UR12][R8.64], R7 ;  /* 0x0000000708007986 */ /* 0x0083f4000c10190c */
[----:B------:R-:W-:Y:S05]  /*00c0*/  @!P0 EXIT ;  /* 0x000000000000894d */ /* 0x000fea0003800000 */
[C---:B------:R-:W-:Y:S02]  /*00d0*/  VIADD R4, R0.reuse, 0xfffffffe ;  /* 0xfffffffe00047836 */ /* 0x040fe40000000000 */
[----:B------:R-:W-:-:S03]  /*00e0*/  VIADD R0, R0, 0xffffffff ;  /* 0xffffffff00007836 */ /* 0x000fc60000000000 */
[----:B------:R-:W-:Y:S01]  /*00f0*/  ISETP.GE.U32.AND P0, PT, R4, 0x7, PT ;  /* 0x000000070400780c */ /* 0x000fe20003f06070 */
[----:B------:R-:W-:Y:S01]  /*0100*/  IMAD.MOV.U32 R4, RZ, RZ, 0x1 ;  /* 0x00000001ff047424 */ /* 0x000fe200078e00ff */
[----:B------:R-:W-:-:S11]  /*0110*/  LOP3.LUT R16, R0, 0x7, RZ, 0xc0, !PT ;  /* 0x0000000700107812 */ /* 0x000fd600078ec0ff */
[----:B------:R-:W-:Y:S05]  /*0120*/  @!P0 BRA `(.L_x_9) ;  /* 0x0000000400348947 */ /* 0x000fea0003800000 */
[----:B------:R-:W0:Y:S01]  /*0130*/  LDCU.128 UR8, c[0x0][0x380] ;  /* 0x00007000ff0877ac */ /* 0x000e220008000c00 */
[----:B-1----:R-:W-:Y:S01]  /*0140*/  LOP3.LUT R9, R0, 0xfffffff8, RZ, 0xc0, !PT ;  /* 0xfffffff800097812 */ /* 0x002fe200078ec0ff */
[----:B------:R-:W-:-:S04]  /*0150*/  IMAD.MOV.U32 R8, RZ, RZ, RZ ;  /* 0x000000ffff087224 */ /* 0x000fc800078e00ff */
[----:B------:R-:W-:Y:S01]  /*0160*/  IMAD.MOV R9, RZ, RZ, -R9 ;  /* 0x000000ffff097224 */ /* 0x000fe200078e0a09 */
[----:B0-----:R-:W-:Y:S02]  /*0170*/  UIADD3 UR6, UP0, UPT, UR8, 0x10, URZ ;  /* 0x0000001008067890 */ /* 0x001fe4000ff1e0ff */
[----:B------:R-:W-:Y:S02]  /*0180*/  UIADD3 UR4, UP1, UPT, UR10, 0x10, URZ ;  /* 0x000000100a047890 */ /* 0x000fe4000ff3e0ff */
[----:B------:R-:W-:Y:S02]  /*0190*/  UIADD3.X UR7, UPT, UPT, URZ, UR9, URZ, UP0, !UPT ;  /* 0x00000009ff077290 */ /* 0x000fe400087fe4ff */
[----:B------:R-:W-:Y:S01]  /*01a0*/  UIADD3.X UR5, UPT, UPT, URZ, UR11, URZ, UP1, !UPT ;  /* 0x0000000bff057290 */ /* 0x000fe20008ffe4ff */
[----:B------:R-:W-:Y:S02]  /*01b0*/  IMAD.U32 R4, RZ, RZ, UR6 ;  /* 0x00000006ff047e24 */ /* 0x000fe4000f8e00ff */
[----:B------:R-:W-:-:S02]  /*01c0*/  IMAD.U32 R6, RZ, RZ, UR4 ;  /* 0x00000004ff067e24 */ /* 0x000fc4000f8e00ff */
[----:B------:R-:W-:Y:S02]  /*01d0*/  IMAD.U32 R5, RZ, RZ, UR7 ;  /* 0x00000007ff057e24 */ /* 0x000fe4000f8e00ff */
[----:B------:R-:W-:-:S07]  /*01e0*/  IMAD.U32 R7, RZ, RZ, UR5 ;  /* 0x00000005ff077e24 */ /* 0x000fce000f8e00ff */
.L_x_10:
[----:B----4-:R-:W2:Y:S04]  /*01f0*/  LDG.E R10, desc[UR12][R2.64] ;  /* 0x0000000c020a7981 */ /* 0x010ea8000c1e1900 */
[----:B------:R-:W2:Y:S02]  /*0200*/  LDG.E R19, desc[UR12][R4.64+-0xc] ;  /* 0xfffff40c04137981 */ /* 0x000ea4000c1e1900 */
[----:B--2---:R-:W-:-:S13]  /*0210*/  ISETP.GT.AND P0, PT, R19, R10, PT ;  /* 0x0000000a1300720c */ /* 0x004fda0003f04270 */
[----:B------:R0:W-:Y:S04]  /*0220*/  @P0 STG.E desc[UR12][R2.64], R19 ;  /* 0x0000001302000986 */ /* 0x0001e8000c10190c */
[----:B------:R-:W2:Y:S01]  /*0230*/  @P0 LDG.E R11, desc[UR12][R6.64+-0xc] ;  /* 0xfffff40c060b0981 */ /* 0x000ea2000c1e1900 */
[----:B------:R-:W2:Y:S03]  /*0240*/  @P0 LDC.64 R12, c[0x0][0x398] ;  /* 0x0000e600ff0c0b82 */ /* 0x000ea60000000a00 */
[----:B--2---:R1:W-:Y:S04]  /*0250*/  @P0 STG.E desc[UR12][R12.64], R11 ;  /* 0x0000000b0c000986 */ /* 0x0043e8000c10190c */
[----:B------:R-:W2:Y:S04]  /*0260*/  @P0 LDG.E R10, desc[UR12][R2.64] ;  /* 0x0000000c020a0981 */ /* 0x000ea8000c1e1900 */
[----:B------:R-:W2:Y:S02]  /*0270*/  LDG.E R21, desc[UR12][R4.64+-0x8] ;  /* 0xfffff80c04157981 */ /* 0x000ea4000c1e1900 */
[----:B--2---:R-:W-:-:S13]  /*0280*/  ISETP.GT.AND P0, PT, R21, R10, PT ;  /* 0x0000000a1500720c */ /* 0x004fda0003f04270 */
[----:B------:R2:W-:Y:S04]  /*0290*/  @P0 STG.E desc[UR12][R2.64], R21 ;  /* 0x0000001502000986 */ /* 0x0005e8000c10190c */
[----:B------:R-:W3:Y:S01]  /*02a0*/  @P0 LDG.E R17, desc[UR12][R6.64+-0x8] ;  /* 0xfffff80c06110981 */ /* 0x000ee2000c1e1900 */
[----:B------:R-:W3:Y:S03]  /*02b0*/  @P0 LDC.64 R14, c[0x0][0x398] ;  /* 0x0000e600ff0e0b82 */ /* 0x000ee60000000a00 */
[----:B---3--:R3:W-:Y:S04]  /*02c0*/  @P0 STG.E desc[UR12][R14.64], R17 ;  /* 0x000000110e000986 */ /* 0x0087e8000c10190c */
[----:B------:R-:W4:Y:S04]  /*02d0*/  @P0 LDG.E R10, desc[UR12][R2.64] ;  /* 0x0000000c020a0981 */ /* 0x000f28000c1e1900 */
[----:B0-----:R-:W4:Y:S02]  /*02e0*/  LDG.E R19, desc[UR12][R4.64+-0x4] ;  /* 0xfffffc0c04137981 */ /* 0x001f24000c1e1900 */
[----:B----4-:R-:W-:-:S13]  /*02f0*/  ISETP.GT.AND P0, PT, R19, R10, PT ;  /* 0x0000000a1300720c */ /* 0x010fda0003f04270 */
[----:B------:R0:W-:Y:S04]  /*0300*/  @P0 STG.E desc[UR12][R2.64], R19 ;  /* 0x0000001302000986 */ /* 0x0001e8000c10190c */
[----:B-1----:R-:W4:Y:S01]  /*0310*/  @P0 LDG.E R11, desc[UR12][R6.64+-0x4] ;  /* 0xfffffc0c060b0981 */ /* 0x002f22000c1e1900 */
[----:B------:R-:W4:Y:S03]  /*0320*/  @P0 LDC.64 R12, c[0x0][0x398] ;  /* 0x0000e600ff0c0b82 */ /* 0x000f260000000a00 */
[----:B----4-:R1:W-:Y:S04]  /*0330*/  @P0 STG.E desc[UR12][R12.64], R11 ;  /* 0x0000000b0c000986 */ /* 0x0103e8000c10190c */
[----:B------:R-:W4:Y:S04]  /*0340*/  @P0 LDG.E R10, desc[UR12][R2.64] ;  /* 0x0000000c020a0981 */ /* 0x000f28000c1e1900 */
[----:B--2---:R-:W4:Y:S02]  /*0350*/  LDG.E R21, desc[UR12][R4.64] ;  /* 0x0000000c04157981 */ /* 0x004f24000c1e1900 */
[----:B----4-:R-:W-:-:S13]  /*0360*/  ISETP.GT.AND P0, PT, R21, R10, PT ;  /* 0x0000000a1500720c */ /* 0x010fda0003f04270 */
[----:B------:R2:W-:Y:S04]  /*0370*/  @P0 STG.E desc[UR12][R2.64], R21 ;  /* 0x0000001502000986 */ /* 0x0005e8000c10190c */
[----:B---3--:R-:W3:Y:S01]  /*0380*/  @P0 LDG.E R17, desc[UR12][R6.64] ;  /* 0x0000000c06110981 */ /* 0x008ee2000c1e1900 */
        /* <DEDUP_REMOVED lines=17> */
[----:B------:R-:W4:Y:S02]  /*04a0*/  LDG.E R23, desc[UR12][R4.64+0xc] ;  /* 0x00000c0c04177981 */ /* 0x000f24000c1e1900 */
[----:B----4-:R-:W-:-:S13]  /*04b0*/  ISETP.GT.AND P0, PT, R23, R10, PT ;  /* 0x0000000a1700720c */ /* 0x010fda0003f04270 */
[----:B------:R4:W-:Y:S04]  /*04c0*/  @P0 STG.E desc[UR12][R2.64], R23 ;  /* 0x0000001702000986 */ /* 0x0009e8000c10190c */
[----:B0-----:R-:W5:Y:S01]  /*04d0*/  @P0 LDG.E R19, desc[UR12][R6.64+0xc] ;  /* 0x00000c0c06130981 */ /* 0x001f62000c1e1900 */
[----:B-1----:R-:W5:Y:S03]  /*04e0*/  @P0 LDC.64 R12, c[0x0][0x398] ;  /* 0x0000e600ff0c0b82 */ /* 0x002f660000000a00 */
[----:B-----5:R4:W-:Y:S04]  /*04f0*/  @P0 STG.E desc[UR12][R12.64], R19 ;  /* 0x000000130c000986 */ /* 0x0209e8000c10190c */
[----:B------:R-:W5:Y:S04]  /*0500*/  @P0 LDG.E R10, desc[UR12][R2.64] ;  /* 0x0000000c020a0981 */ /* 0x000f68000c1e1900 */
[----:B--2---:R-:W5:Y:S02]  /*0510*/  LDG.E R21, desc[UR12][R4.64+0x10] ;  /* 0x0000100c04157981 */ /* 0x004f64000c1e1900 */
[----:B-----5:R-:W-:-:S13]  /*0520*/  ISETP.GT.AND P0, PT, R21, R10, PT ;  /* 0x0000000a1500720c */ /* 0x020fda0003f04270 */
[----:B------:R4:W-:Y:S04]  /*0530*/  @P0 STG.E desc[UR12][R2.64], R21 ;  /* 0x0000001502000986 */ /* 0x0009e8000c10190c */
[----:B---3--:R0:W2:Y:S01]  /*0540*/  @P0 LDG.E R15, desc[UR12][R6.64+0x10] ;  /* 0x0000100c060f0981 */ /* 0x0080a2000c1e1900 */
[----:B------:R-:W2:Y:S01]  /*0550*/  @P0 LDC.64 R10, c[0x0][0x398] ;  /* 0x0000e600ff0a0b82 */ /* 0x000ea20000000a00 */
[----:B------:R-:W-:Y:S02]  /*0560*/  VIADD R9, R9, 0x8 ;  /* 0x0000000809097836 */ /* 0x000fe40000000000 */
[----:B------:R-:W-:-:S03]  /*0570*/  VIADD R8, R8, 0x8 ;  /* 0x0000000808087836 */ /* 0x000fc60000000000 */
[----:B------:R-:W-:Y:S02]  /*0580*/  ISETP.NE.AND P2, PT, R9, RZ, PT ;  /* 0x000000ff0900720c */ /* 0x000fe40003f45270 */
[----:B0-----:R-:W-:-:S05]  /*0590*/  IADD3 R6, P1, PT, R6, 0x20, RZ ;  /* 0x0000002006067810 */ /* 0x001fca0007f3e0ff */
[----:B------:R-:W-:Y:S01]  /*05a0*/  IMAD.X R7, RZ, RZ, R7, P1 ;  /* 0x000000ffff077224 */ /* 0x000fe200008e0607 */
[----:B--2---:R4:W-:Y:S01]  /*05b0*/  @P0 STG.E desc[UR12][R10.64], R15 ;  /* 0x0000000f0a000986 */ /* 0x0049e2000c10190c */
[----:B------:R-:W-:-:S05]  /*05c0*/  IADD3 R4, P0, PT, R4, 0x20, RZ ;  /* 0x0000002004047810 */ /* 0x000fca0007f1e0ff */
[----:B------:R-:W-:Y:S01]  /*05d0*/  IMAD.X R5, RZ, RZ, R5, P0 ;  /* 0x000000ffff057224 */ /* 0x000fe200000e0605 */
[----:B------:R-:W-:Y:S07]  /*05e0*/  @P2 BRA `(.L_x_10) ;  /* 0xfffffffc00002947 */ /* 0x000fee000383ffff */
[----:B------:R-:W-:-:S07]  /*05f0*/  VIADD R4, R8, 0x1 ;  /* 0x0000000108047836 */ /* 0x000fce0000000000 */
.L_x_9:
[----:B------:R-:W-:-:S13]  /*0600*/  ISETP.NE.AND P0, PT, R16, RZ, PT ;  /* 0x000000ff1000720c */ /* 0x000fda0003f05270 */
[----:B------:R-:W-:Y:S05]  /*0610*/  @!P0 EXIT ;  /* 0x000000000000894d */ /* 0x000fea0003800000 */
[----:B------:R-:W-:Y:S02]  /*0620*/  ISETP.GE.U32.AND P0, PT, R16, 0x4, PT ;  /* 0x000000041000780c */ /* 0x000fe40003f06070 */
[----:B------:R-:W-:-:S11]  /*0630*/  LOP3.LUT R18, R0, 0x3, RZ, 0xc0, !PT ;  /* 0x0000000300127812 */ /* 0x000fd600078ec0ff */
[----:B------:R-:W-:Y:S05]  /*0640*/  @!P0 BRA `(.L_x_11) ;  /* 0x00000000008c8947 */ /* 0x000fea0003800000 */
[----:B-1----:R-:W0:Y:S08]  /*0650*/  LDC.64 R6, c[0x0][0x380] ;  /* 0x0000e000ff067b82 */ /* 0x002e300000000a00 */
[----:B----4-:R-:W1:Y:S08]  /*0660*/  LDC.64 R2, c[0x0][0x390] ;  /* 0x0000e400ff027b82 */ /* 0x010e700000000a00 */
[----:B------:R-:W2:Y:S01]  /*0670*/  LDC.64 R8, c[0x0][0x388] ;  /* 0x0000e200ff087b82 */ /* 0x000ea20000000a00 */
[----:B0-----:R-:W-:-:S05]  /*0680*/  IMAD.WIDE.U32 R6, R4, 0x4, R6 ;  /* 0x0000000404067825 */ /* 0x001fca00078e0006 */
[----:B------:R-:W3:Y:S04]  /*0690*/  LDG.E R14, desc[UR12][R6.64] ;  /* 0x0000000c060e7981 */ /* 0x000ee8000c1e1900 */
[----:B-1----:R-:W3:Y:S01]  /*06a0*/  LDG.E R5, desc[UR12][R2.64] ;  /* 0x0000000c02057981 */ /* 0x002ee2000c1e1900 */
[----:B--2---:R-:W-:Y:S01]  /*06b0*/  IMAD.WIDE.U32 R8, R4, 0x4, R8 ;  /* 0x0000000404087825 */ /* 0x004fe200078e0008 */
[----:B---3--:R-:W-:-:S13]  /*06c0*/  ISETP.GT.AND P0, PT, R14, R5, PT ;  /* 0x000000050e00720c */ /* 0x008fda0003f04270 */
        /* <DEDUP_REMOVED lines=18> */
[----:B--2---:R-:W2:Y:S04]  /*07f0*/  LDG.E R16, desc[UR12][R6.64+0xc] ;  /* 0x00000c0c06107981 */ /* 0x004ea8000c1e1900 */
[----:B------:R-:W2:Y:S02]  /*0800*/  @P0 LDG.E R5, desc[UR12][R2.64] ;  /* 0x0000000c02050981 */ /* 0x000ea4000c1e1900 */
[----:B--2---:R-:W-:-:S13]  /*0810*/  ISETP.GT.AND P0, PT, R16, R5, PT ;  /* 0x000000051000720c */ /* 0x004fda0003f04270 */
[----:B---3--:R-:W-:Y:S05]  /*0820*/  @!P0 BRA `(.L_x_12) ;  /* 0x0000000000108947 */ /* 0x008fea0003800000 */
[----:B------:R0:W-:Y:S04]  /*0830*/  STG.E desc[UR12][R2.64], R16 ;  /* 0x0000001002007986 */ /* 0x0001e8000c10190c */
[----:B------:R-:W2:Y:S01]  /*0840*/  LDG.E R9, desc[UR12][R8.64+0xc] ;  /* 0x00000c0c08097981 */ /* 0x000ea2000c1e1900 */
[----:B------:R-:W2:Y:S03]  /*0850*/  LDC.64 R6, c[0x0][0x398] ;  /* 0x0000e600ff067b82 */ /* 0x000ea60000000a00 */
[----:B--2---:R0:W-:Y:S02]  /*0860*/  STG.E desc[UR12][R6.64], R9 ;  /* 0x0000000906007986 */ /* 0x0041e4000c10190c */
.L_x_12:
[----:B------:R-:W-:-:S07]  /*0870*/  VIADD R4, R4, 0x4 ;  /* 0x0000000404047836 */ /* 0x000fce0000000000 */
.L_x_11:
[----:B------:R-:W-:-:S13]  /*0880*/  ISETP.NE.AND P0, PT, R18, RZ, PT ;  /* 0x000000ff1200720c */ /* 0x000fda0003f05270 */
[----:B------:R-:W-:Y:S05]  /*0890*/  @!P0 EXIT ;  /* 0x000000000000894d */ /* 0x000fea0003800000 */
[----:B------:R-:W-:-:S13]  /*08a0*/  ISETP.NE.AND P0, PT, R18, 0x1, PT ;  /* 0x000000011200780c */ /* 0x000fda0003f05270 */
[----:B------:R-:W-:Y:S05]  /*08b0*/  @!P0 BRA `(.L_x_13) ;  /* 0x0000000000548947 */ /* 0x000fea0003800000 */
[----:B01--4-:R-:W0:Y:S08]  /*08c0*/  LDC.64 R2, c[0x0][0x380] ;  /* 0x0000e000ff027b82 */ /* 0x013e300000000a00 */
[----:B------:R-:W1:Y:S08]  /*08d0*/  LDC.64 R6, c[0x0][0x390] ;  /* 0x0000e400ff067b82 */ /* 0x000e700000000a00 */
        /* <DEDUP_REMOVED lines=10> */
[----:B------:R-:W2:Y:S04]  /*0980*/  LDG.E R14, desc[UR12][R2.64+0x4] ;  /* 0x0000040c020e7981 */ /* 0x000ea8000c1e1900 */
[----:B------:R-:W2:Y:S02]  /*0990*/  @P0 LDG.E R5, desc[UR12][R6.64] ;  /* 0x0000000c06050981 */ /* 0x000ea4000c1e1900 */
[----:B--2---:R-:W-:-:S13]  /*09a0*/  ISETP.GT.AND P0, PT, R14, R5, PT ;  /* 0x000000050e00720c */ /* 0x004fda0003f04270 */
[----:B0-----:R-:W-:Y:S05]  /*09b0*/  @!P0 BRA `(.L_x_14) ;  /* 0x0000000000108947 */ /* 0x001fea0003800000 */
[----:B------:R0:W-:Y:S04]  /*09c0*/  STG.E desc[UR12][R6.64], R14 ;  /* 0x0000000e06007986 */ /* 0x0001e8000c10190c */
[----:B------:R-:W2:Y:S01]  /*09d0*/  LDG.E R9, desc[UR12][R8.64+0x4] ;  /* 0x0000040c08097981 */ /* 0x000ea2000c1e1900 */
[----:B------:R-:W2:Y:S03]  /*09e0*/  LDC.64 R2, c[0x0][0x398] ;  /* 0x0000e600ff027b82 */ /* 0x000ea60000000a00 */
[----:B--2---:R0:W-:Y:S02]  /*09f0*/  STG.E desc[UR12][R2.64], R9 ;  /* 0x0000000902007986 */ /* 0x0041e4000c10190c */
.L_x_14:
[----:B------:R-:W-:-:S07]  /*0a00*/  VIADD R4, R4, 0x2 ;  /* 0x0000000204047836 */ /* 0x000fce0000000000 */
.L_x_13:
[----:B------:R-:W-:-:S04]  /*0a10*/  LOP3.LUT R0, R0, 0x1, RZ, 0xc0, !PT ;  /* 0x0000000100007812 */ /* 0x000fc800078ec0ff */
[----:B------:R-:W-:-:S13]  /*0a20*/  ISETP.NE.U32.AND P0, PT, R0, 0x1, PT ;  /* 0x000000010000780c */ /* 0x000fda0003f05070 */
[----:B------:R-:W-:Y:S05]  /*0a30*/  @P0 EXIT ;  /* 0x000000000000094d */ /* 0x000fea0003800000 */
[----:B01--4-:R-:W0:Y:S08]  /*0a40*/  LDC.64 R2, c[0x0][0x380] ;  /* 0x0000e000ff027b82 */ /* 0x013e300000000a00 */
[----:B------:R-:W1:Y:S01]  /*0a50*/  LDC.64 R6, c[0x0][0x390] ;  /* 0x0000e400ff067b82 */ /* 0x000e620000000a00 */
[----:B0-----:R-:W-:-:S05]  /*0a60*/  IMAD.WIDE.U32 R2, R4, 0x4, R2 ;  /* 0x0000000404027825 */ /* 0x001fca00078e0002 */
[----:B------:R-:W2:Y:S04]  /*0a70*/  LDG.E R9, desc[UR12][R2.64] ;  /* 0x0000000c02097981 */ /* 0x000ea8000c1e1900 */
[----:B-1----:R-:W2:Y:S02]  /*0a80*/  LDG.E R0, desc[UR12][R6.64] ;  /* 0x0000000c06007981 */ /* 0x002ea4000c1e1900 */
[----:B--2---:R-:W-:-:S13]  /*0a90*/  ISETP.GT.AND P0, PT, R9, R0, PT ;  /* 0x000000000900720c */ /* 0x004fda0003f04270 */
[----:B------:R-:W-:Y:S05]  /*0aa0*/  @!P0 EXIT ;  /* 0x000000000000894d */ /* 0x000fea0003800000 */
[----:B------:R-:W0:Y:S01]  /*0ab0*/  LDC.64 R2, c[0x0][0x388] ;  /* 0x0000e200ff027b82 */ /* 0x000e220000000a00 */
[----:B------:R-:W-:Y:S01]  /*0ac0*/  STG.E desc[UR12][R6.64], R9 ;  /* 0x0000000906007986 */ /* 0x000fe2000c10190c */
[----:B0-----:R-:W-:-:S06]  /*0ad0*/  IMAD.WIDE.U32 R4, R4, 0x4, R2 ;  /* 0x0000000404047825 */ /* 0x001fcc00078e0002 */
[----:B------:R-:W2:Y:S01]  /*0ae0*/  LDG.E R5, desc[UR12][R4.64] ;  /* 0x0000000c04057981 */ /* 0x000ea2000c1e1900 */
[----:B------:R-:W2:Y:S03]  /*0af0*/  LDC.64 R2, c[0x0][0x398] ;  /* 0x0000e600ff027b82 */ /* 0x000ea60000000a00 */
[----:B--2---:R-:W-:Y:S01]  /*0b00*/  STG.E desc[UR12][R2.64], R5 ;  /* 0x0000000502007986 */ /* 0x004fe2000c10190c */
[----:B------:R-:W-:Y:S05]  /*0b10*/  EXIT ;  /* 0x000000000000794d */ /* 0x000fea0003800000 */
.L_x_15:
        /* <DEDUP_REMOVED lines=14> */
.L_x_49:


//--------------------- .text._Z11cal_max_g_tPiS_S_iii --------------------------
	.section	.text._Z11cal_max_g_tPiS_S_iii,"ax",@progbits
	.align	128
        .global         _Z11cal_max_g_tPiS_S_iii
        .type           _Z11cal_max_g_tPiS_S_iii,@function
        .size           _Z11cal_max_g_tPiS_S_iii,(.L_x_50 - _Z11cal_max_g_tPiS_S_iii)
        .other          _Z11cal_max_g_tPiS_S_iii,@"STO_CUDA_ENTRY STV_DEFAULT"
_Z11cal_max_g_tPiS_S_iii:
.text._Z11cal_max_g_tPiS_S_iii:
        /* <DEDUP_REMOVED lines=8> */
[----:B------:R-:W0:Y:S01]  /*0080*/  LDCU UR6, c[0x0][0x39c] ;  /* 0x00007380ff0677ac */ /* 0x000e220008000800 */
[----:B------:R-:W1:Y:S01]  /*0090*/  LDC.64 R4, c[0x0][0x380] ;  /* 0x0000e000ff047b82 */ /* 0x000e620000000a00 */
[----:B------:R-:W2:Y:S01]  /*00a0*/  LDCU.64 UR4, c[0x0][0x358] ;  /* 0x00006b00ff0477ac */ /* 0x000ea20008000a00 */
[----:B0-----:R-:W-:-:S04]  /*00b0*/  IMAD R3, R0, UR6, RZ ;  /* 0x0000000600037c24 */ /* 0x001fc8000f8e02ff */
[----:B------:R-:W-:-:S04]  /*00c0*/  IMAD R7, R3, 0x3, RZ ;  /* 0x0000000303077824 */ /* 0x000fc800078e02ff */
[----:B-1----:R-:W-:-:S05]  /*00d0*/  IMAD.WIDE R4, R7, 0x4, R4 ;  /* 0x0000000407047825 */ /* 0x002fca00078e0204 */
[----:B--2---:R0:W5:Y:S01]  /*00e0*/  LDG.E R2, desc[UR4][R4.64+0x8] ;  /* 0x0000080404027981 */ /* 0x004162000c1e1900 */
[----:B------:R-:W-:-:S09]  /*00f0*/  UISETP.GE.AND UP0, UPT, UR6, 0x1, UPT ;  /* 0x000000010600788c */ /* 0x000fd2000bf06270 */
[----:B0-----:R-:W-:Y:S05]  /*0100*/  BRA.U !UP0, `(.L_x_16) ;  /* 0x0000000108f87547 */ /* 0x001fea000b800000 */
[C---:B------:R-:W-:Y:S01]  /*0110*/  VIADD R4, R3.reuse, UR6 ;  /* 0x0000000603047c36 */ /* 0x040fe20008000000 */
[----:B------:R-:W0:Y:S01]  /*0120*/  LDCU UR7, c[0x0][0x398] ;  /* 0x00007300ff0777ac */ /* 0x000e220008000800 */
[----:B------:R-:W-:Y:S03]  /*0130*/  BSSY.RECONVERGENT B0, `(.L_x_17) ;  /* 0x0000018000007945 */ /* 0x000fe60003800200 */
[----:B------:R-:W-:Y:S01]  /*0140*/  VIADDMNMX R6, R3, 0x1, R4, !PT ;  /* 0x0000000103067846 */ /* 0x000fe20007800104 */
[----:B------:R-:W1:Y:S04]  /*0150*/  LDCU UR6, c[0x0][0x398] ;  /* 0x00007300ff0677ac */ /* 0x000e680008000800 */
[----:B------:R-:W-:-:S02]  /*0160*/  IMAD.IADD R5, R6, 0x1, -R3 ;  /* 0x0000000106057824 */ /* 0x000fc400078e0a03 */
[----:B------:R-:W-:-:S03]  /*0170*/  IMAD.IADD R8, R3, 0x1, -R6 ;  /* 0x0000000103087824 */ /* 0x000fc600078e0a06 */
[----:B------:R-:W-:Y:S02]  /*0180*/  LOP3.LUT P0, R6, R5, 0x3, RZ, 0xc0, !PT ;  /* 0x0000000305067812 */ /* 0x000fe4000780c0ff */
[----:B------:R-:W-:Y:S01]  /*0190*/  ISETP.GT.U32.AND P2, PT, R8, -0x4, PT ;  /* 0xfffffffc0800780c */ /* 0x000fe20003f44070 */
[----:B------:R-:W-:-:S10]  /*01a0*/  IMAD.MOV.U32 R8, RZ, RZ, R3 ;  /* 0x000000ffff087224 */ /* 0x000fd400078e0003 */
[----:B01----:R-:W-:Y:S05]  /*01b0*/  @!P0 BRA `(.L_x_18) ;  /* 0x00000000003c8947 */ /* 0x003fea0003800000 */
[----:B------:R-:W-:Y:S02]  /*01c0*/  IMAD.MOV.U32 R5, RZ, RZ, R7 ;  /* 0x000000ffff057224 */ /* 0x000fe400078e0007 */
[----:B------:R-:W-:Y:S02]  /*01d0*/  IMAD.MOV R9, RZ, RZ, -R6 ;  /* 0x000000ffff097224 */ /* 0x000fe400078e0a06 */
[----:B------:R-:W-:-:S07]  /*01e0*/  IMAD.MOV.U32 R8, RZ, RZ, R3 ;  /* 0x000000ffff087224 */ /* 0x000fce00078e0003 */
.L_x_19:
[----:B------:R-:W-:-:S13]  /*01f0*/  ISETP.GE.AND P1, PT, R8, UR6, PT ;  /* 0x0000000608007c0c */ /* 0x000fda000bf26270 */
[----:B------:R-:W0:Y:S02]  /*0200*/  @!P1 LDC.64 R6, c[0x0][0x380] ;  /* 0x0000e000ff069b82 */ /* 0x000e240000000a00 */
[----:B0-----:R-:W-:-:S06]  /*0210*/  @!P1 IMAD.WIDE R6, R5, 0x4, R6 ;  /* 0x0000000405069825 */ /* 0x001fcc00078e0206 */
[----:B------:R-:W2:Y:S01]  /*0220*/  @!P1 LDG.E R7, desc[UR4][R6.64+0x8] ;  /* 0x0000080406079981 */ /* 0x000ea2000c1e1900 */
[----:B------:R-:W-:Y:S02]  /*0230*/  VIADD R9, R9, 0x1 ;  /* 0x0000000109097836 */ /* 0x000fe40000000000 */
[----:B------:R-:W-:-:S03]  /*0240*/  VIADD R5, R5, 0x3 ;  /* 0x0000000305057836 */ /* 0x000fc60000000000 */
[----:B------:R-:W-:Y:S02]  /*0250*/  ISETP.NE.AND P3, PT, R9, RZ, PT ;  /* 0x000000ff0900720c */ /* 0x000fe40003f65270 */
[----:B--2--5:R-:W-:Y:S02]  /*0260*/  @!P1 ISETP.GT.AND P0, PT, R7, R2, PT ;  /* 0x000000020700920c */ /* 0x024fe40003f04270 */
[----:B------:R-:W-:Y:S02]  /*0270*/  @!P1 VIMNMX R2, PT, PT, R2, R7, !PT ;  /* 0x0000000702029248 */ /* 0x000fe40007fe0100 */
[C---:B------:R-:W-:Y:S01]  /*0280*/  @!P1 SEL R3, R8.reuse, R3, P0 ;  /* 0x0000000308039207 */ /* 0x040fe20000000000 */
[----:B------:R-:W-:-:S06]  /*0290*/  VIADD R8, R8, 0x1 ;  /* 0x0000000108087836 */ /* 0x000fcc0000000000 */
[----:B------:R-:W-:Y:S05]  /*02a0*/  @P3 BRA `(.L_x_19) ;  /* 0xfffffffc00d03947 */ /* 0x000fea000383ffff */
.L_x_18:
[----:B------:R-:W-:Y:S05]  /*02b0*/  BSYNC.RECONVERGENT B0 ;  /* 0x0000000000007941 */ /* 0x000fea0003800200 */
.L_x_17:
[----:B------:R-:W-:Y:S04]  /*02c0*/  BSSY.RECONVERGENT B0, `(.L_x_16) ;  /* 0x0000022000007945 */ /* 0x000fe80003800200 */
[----:B------:R-:W-:Y:S05]  /*02d0*/  @P2 BRA `(.L_x_20) ;  /* 0x0000000000802947 */ /* 0x000fea0003800000 */
[----:B------:R-:W0:Y:S01]  /*02e0*/  LDC.64 R6, c[0x0][0x380] ;  /* 0x0000e000ff067b82 */ /* 0x000e220000000a00 */
[C---:B------:R-:W-:Y:S02]  /*02f0*/  VIADD R10, R8.reuse, 0x1 ;  /* 0x00000001080a7836 */ /* 0x040fe40000000000 */
[----:B------:R-:W-:-:S07]  /*0300*/  IMAD R5, R8, 0x3, RZ ;  /* 0x0000000308057824 */ /* 0x000fce00078e02ff */
.L_x_21:
[C---:B------:R-:W-:Y:S01]  /*0310*/  VIADD R12, R10.reuse, 0xffffffff ;  /* 0xffffffff0a0c7836 */ /* 0x040fe20000000000 */
[----:B------:R-:W-:Y:S01]  /*0320*/  ISETP.GE.AND P2, PT, R10, UR7, PT ;  /* 0x000000070a007c0c */ /* 0x000fe2000bf46270 */
[----:B0-----:R-:W-:-:S03]  /*0330*/  IMAD.WIDE R8, R5, 0x4, R6 ;  /* 0x0000000405087825 */ /* 0x001fc600078e0206 */
[----:B------:R-:W-:Y:S01]  /*0340*/  ISETP.GE.AND P4, PT, R12, UR7, PT ;  /* 0x000000070c007c0c */ /* 0x000fe2000bf86270 */
[C---:B------:R-:W-:Y:S02]  /*0350*/  VIADD R16, R10.reuse, 0x1 ;  /* 0x000000010a107836 */ /* 0x040fe40000000000 */
[----:B------:R-:W-:-:S03]  /*0360*/  VIADD R14, R10, 0x2 ;  /* 0x000000020a0e7836 */ /* 0x000fc60000000000 */
[----:B------:R-:W-:-:S03]  /*0370*/  ISETP.GE.AND P0, PT, R16, UR7, PT ;  /* 0x0000000710007c0c */ /* 0x000fc6000bf06270 */
[----:B------:R-:W2:Y:S04]  /*0380*/  @!P2 LDG.E R13, desc[UR4][R8.64+0x14] ;  /* 0x00001404080da981 */ /* 0x000ea8000c1e1900 */
[----:B------:R-:W3:Y:S01]  /*0390*/  @!P4 LDG.E R11, desc[UR4][R8.64+0x8] ;  /* 0x00000804080bc981 */ /* 0x000ee2000c1e1900 */
[----:B------:R-:W-:-:S05]  /*03a0*/  ISETP.GE.AND P1, PT, R14, UR7, PT ;  /* 0x000000070e007c0c */ /* 0x000fca000bf26270 */
[----:B------:R-:W4:Y:S08]  /*03b0*/  @!P0 LDG.E R15, desc[UR4][R8.64+0x20] ;  /* 0x00002004080f8981 */ /* 0x000f30000c1e1900 */
[----:B------:R-:W4:Y:S01]  /*03c0*/  @!P1 LDG.E R17, desc[UR4][R8.64+0x2c] ;  /* 0x00002c0408119981 */ /* 0x000f22000c1e1900 */
[----:B------:R-:W-:Y:S01]  /*03d0*/  VIADD R5, R5, 0xc ;  /* 0x0000000c05057836 */ /* 0x000fe20000000000 */
[----:B---3-5:R-:W-:-:S02]  /*03e0*/  @!P4 ISETP.GT.AND P3, PT, R11, R2, PT ;  /* 0x000000020b00c20c */ /* 0x028fc40003f64270 */
[----:B------:R-:W-:Y:S01]  /*03f0*/  @!P4 VIMNMX R2, PT, PT, R2, R11, !PT ;  /* 0x0000000b0202c248 */ /* 0x000fe20007fe0100 */
[----:B------:R-:W-:Y:S01]  /*0400*/  VIADD R11, R10, 0x3 ;  /* 0x000000030a0b7836 */ /* 0x000fe20000000000 */
[----:B------:R-:W-:Y:S02]  /*0410*/  @!P4 SEL R3, R12, R3, P3 ;  /* 0x000000030c03c207 */ /* 0x000fe40001800000 */
[----:B--2---:R-:W-:-:S04]  /*0420*/  @!P2 ISETP.GT.AND P3, PT, R13, R2, PT ;  /* 0x000000020d00a20c */ /* 0x004fc80003f64270 */
[----:B------:R-:W-:Y:S02]  /*0430*/  @!P2 SEL R3, R10, R3, P3 ;  /* 0x000000030a03a207 */ /* 0x000fe40001800000 */
[----:B------:R-:W-:Y:S02]  /*0440*/  ISETP.GE.AND P3, PT, R11, R4, PT ;  /* 0x000000040b00720c */ /* 0x000fe40003f66270 */
[----:B------:R-:W-:-:S04]  /*0450*/  @!P2 VIMNMX R2, PT, PT, R2, R13, !PT ;  /* 0x0000000d0202a248 */ /* 0x000fc80007fe0100 */
[----:B----4-:R-:W-:Y:S02]  /*0460*/  @!P0 ISETP.GT.AND P2, PT, R15, R2, PT ;  /* 0x000000020f00820c */ /* 0x010fe40003f44270 */
[----:B------:R-:W-:Y:S02]  /*0470*/  @!P0 VIMNMX R2, PT, PT, R2, R15, !PT ;  /* 0x0000000f02028248 */ /* 0x000fe40007fe0100 */
[----:B------:R-:W-:Y:S02]  /*0480*/  @!P0 SEL R3, R16, R3, P2 ;  /* 0x0000000310038207 */ /* 0x000fe40001000000 */
[----:B------:R-:W-:Y:S01]  /*0490*/  @!P1 ISETP.GT.AND P0, PT, R17, R2, PT ;  /* 0x000000021100920c */ /* 0x000fe20003f04270 */
[----:B------:R-:W-:Y:S01]  /*04a0*/  VIADD R10, R10, 0x4 ;  /* 0x000000040a0a7836 */ /* 0x000fe20000000000 */
[----:B------:R-:W-:Y:S02]  /*04b0*/  @!P1 VIMNMX R2, PT, PT, R2, R17, !PT ;  /* 0x0000001102029248 */ /* 0x000fe40007fe0100 */
[----:B------:R-:W-:Y:S01]  /*04c0*/  @!P1 SEL R3, R14, R3, P0 ;  /* 0x000000030e039207 */ /* 0x000fe20000000000 */
[----:B------:R-:W-:Y:S08]  /*04d0*/  @!P3 BRA `(.L_x_21) ;  /* 0xfffffffc008cb947 */ /* 0x000ff0000383ffff */
.L_x_20:
[----:B------:R-:W-:Y:S05]  /*04e0*/  BSYNC.RECONVERGENT B0 ;  /* 0x0000000000007941 */ /* 0x000fea0003800200 */
.L_x_16:
[----:B------:R-:W0:Y:S08]  /*04f0*/  LDC.64 R4, c[0x0][0x388] ;  /* 0x0000e200ff047b82 */ /* 0x000e300000000a00 */
[----:B------:R-:W1:Y:S01]  /*0500*/  LDC.64 R6, c[0x0][0x390] ;  /* 0x0000e400ff067b82 */ /* 0x000e620000000a00 */
[----:B0-----:R-:W-:-:S05]  /*0510*/  IMAD.WIDE R4, R0, 0x4, R4 ;  /* 0x0000000400047825 */ /* 0x001fca00078e0204 */
[----:B-----5:R-:W-:Y:S01]  /*0520*/  STG.E desc[UR4][R4.64], R2 ;  /* 0x0000000204007986 */ /* 0x020fe2000c101904 */
[----:B-1----:R-:W-:-:S05]  /*0530*/  IMAD.WIDE R6, R0, 0x4, R6 ;  /* 0x0000000400067825 */ /* 0x002fca00078e0206 */
[----:B------:R-:W-:Y:S01]  /*0540*/  STG.E desc[UR4][R6.64], R3 ;  /* 0x0000000306007986 */ /* 0x000fe2000c101904 */
[----:B------:R-:W-:Y:S05]  /*0550*/  EXIT ;  /* 0x000000000000794d */ /* 0x000fea0003800000 */
.L_x_22:
        /* <DEDUP_REMOVED lines=10> */
.L_x_50:


//--------------------- .text._Z16cal_gain_benefitPiS_S_S_S_iiii --------------------------
	.section	.text._Z16cal_gain_benefitPiS_S_S_S_iiii,"ax",@progbits
	.align	128
        .global         _Z16cal_gain_benefitPiS_S_S_S_iiii
        .type           _Z16cal_gain_benefitPiS_S_S_S_iiii,@function
        .size           _Z16cal_gain_benefitPiS_S_S_S_iiii,(.L_x_51 - _Z16cal_gain_benefitPiS_S_S_S_iiii)
        .other          _Z16cal_gain_benefitPiS_S_S_S_iiii,@"STO_CUDA_ENTRY STV_DEFAULT"
_Z16cal_gain_benefitPiS_S_S_S_iiii:
.text._Z16cal_gain_benefitPiS_S_S_S_iiii:
[----:B------:R-:W-:Y:S01]  /*0000*/  LDC R1, c[0x0][0x37c] ;  /* 0x0000df00ff017b82 */ /* 0x000fe20000000800 */
[----:B------:R-:W0:Y:S01]  /*0010*/  S2R R15, SR_CTAID.X ;  /* 0x00000000000f7919 */ /* 0x000e220000002500 */
[----:B------:R-:W1:Y:S01]  /*0020*/  LDCU UR7, c[0x0][0x364] ;  /* 0x00006c80ff0777ac */ /* 0x000e620008000800 */
[----:B------:R-:W0:Y:S01]  /*0030*/  S2R R2, SR_TID.X ;  /* 0x0000000000027919 */ /* 0x000e220000002100 */
[----:B------:R-:W2:Y:S01]  /*0040*/  LDCU UR6, c[0x0][0x3b0] ;  /* 0x00007600ff0677ac */ /* 0x000ea20008000800 */
[----:B------:R-:W1:Y:S01]  /*0050*/  S2R R13, SR_CTAID.Y ;  /* 0x00000000000d7919 */ /* 0x000e620000002600 */
[----:B------:R-:W2:Y:S01]  /*0060*/  LDCU.64 UR4, c[0x0][0x3a8] ;  /* 0x00007500ff0477ac */ /* 0x000ea20008000a00 */
[----:B------:R-:W1:Y:S01]  /*0070*/  S2R R0, SR_TID.Y ;  /* 0x0000000000007919 */ /* 0x000e620000002200 */
[----:B------:R-:W0:Y:S01]  /*0080*/  LDCU UR8, c[0x0][0x360] ;  /* 0x00006c00ff0877ac */ /* 0x000e220008000800 */
[----:B--2---:R-:W-:Y:S02]  /*0090*/  UIADD3 UR5, UPT, UPT, -UR6, UR5, URZ ;  /* 0x0000000506057290 */ /* 0x004fe4000fffe1ff */
[----:B------:R-:W-:Y:S01]  /*00a0*/  UIADD3 UR4, UPT, UPT, UR4, -UR6, URZ ;  /* 0x8000000604047290 */ /* 0x000fe2000fffe0ff */
[----:B0-----:R-:W-:-:S05]  /*00b0*/  IMAD R15, R15, UR8, R2 ;  /* 0x000000080f0f7c24 */ /* 0x001fca000f8e0202 */
[----:B------:R-:W-:Y:S01]  /*00c0*/  ISETP.GE.AND P0, PT, R15, UR5, PT ;  /* 0x000000050f007c0c */ /* 0x000fe2000bf06270 */
[----:B-1----:R-:W-:-:S05]  /*00d0*/  IMAD R13, R13, UR7, R0 ;  /* 0x000000070d0d7c24 */ /* 0x002fca000f8e0200 */
[----:B------:R-:W-:-:S13]  /*00e0*/  ISETP.GE.OR P0, PT, R13, UR4, P0 ;  /* 0x000000040d007c0c */ /* 0x000fda0008706670 */
[----:B------:R-:W-:Y:S05]  /*00f0*/  @P0 EXIT ;  /* 0x000000000000094d */ /* 0x000fea0003800000 */
[----:B------:R-:W0:Y:S01]  /*0100*/  LDC.64 R2, c[0x0][0x3a0] ;  /* 0x0000e800ff027b82 */ /* 0x000e220000000a00 */
[----:B------:R-:W1:Y:S01]  /*0110*/  LDCU.64 UR6, c[0x0][0x358] ;  /* 0x00006b00ff0677ac */ /* 0x000e620008000a00 */
[----:B------:R-:W-:Y:S01]  /*0120*/  IMAD R0, R13, UR5, R15 ;  /* 0x000000050d007c24 */ /* 0x000fe2000f8e020f */
[----:B------:R-:W2:Y:S04]  /*0130*/  LDCU UR4, c[0x0][0x3b4] ;  /* 0x00007680ff0477ac */ /* 0x000ea80008000800 */
[----:B------:R-:W-:Y:S01]  /*0140*/  LEA R5, R0, R0, 0x1 ;  /* 0x0000000000057211 */ /* 0x000fe200078e08ff */
[----:B------:R-:W3:Y:S08]  /*0150*/  LDC.64 R8, c[0x0][0x388] ;  /* 0x0000e200ff087b82 */ /* 0x000ef00000000a00 */
[----:B------:R-:W4:Y:S01]  /*0160*/  LDC.64 R6, c[0x0][0x398] ;  /* 0x0000e600ff067b82 */ /* 0x000f220000000a00 */
[----:B0-----:R-:W-:-:S07]  /*0170*/  IMAD.WIDE R2, R5, 0x4, R2 ;  /* 0x0000000405027825 */ /* 0x001fce00078e0202 */
[----:B------:R-:W0:Y:S01]  /*0180*/  LDC.64 R10, c[0x0][0x380] ;  /* 0x0000e000ff0a7b82 */ /* 0x000e220000000a00 */
[----:B-1----:R-:W-:Y:S01]  /*0190*/  STG.E desc[UR6][R2.64], R13 ;  /* 0x0000000d02007986 */ /* 0x002fe2000c101906 */
[----:B---3--:R-:W-:-:S03]  /*01a0*/  IMAD.WIDE R8, R15, 0x4, R8 ;  /* 0x000000040f087825 */ /* 0x008fc600078e0208 */
[----:B------:R-:W-:Y:S03]  /*01b0*/  STG.E desc[UR6][R2.64+0x4], R15 ;  /* 0x0000040f02007986 */ /* 0x000fe6000c101906 */
[----:B------:R-:W1:Y:S01]  /*01c0*/  LDC.64 R4, c[0x0][0x390] ;  /* 0x0000e400ff047b82 */ /* 0x000e620000000a00 */
[----:B------:R-:W2:Y:S01]  /*01d0*/  LDG.E R8, desc[UR6][R8.64] ;  /* 0x0000000608087981 */ /* 0x000ea2000c1e1900 */
[----:B----4-:R-:W-:-:S06]  /*01e0*/  IMAD.WIDE R6, R15, 0x4, R6 ;  /* 0x000000040f067825 */ /* 0x010fcc00078e0206 */
[----:B------:R-:W3:Y:S01]  /*01f0*/  LDG.E R7, desc[UR6][R6.64] ;  /* 0x0000000606077981 */ /* 0x000ee2000c1e1900 */
[----:B-1----:R-:W-:-:S06]  /*0200*/  IMAD.WIDE.U32 R4, R13, 0x4, R4 ;  /* 0x000000040d047825 */ /* 0x002fcc00078e0004 */
[----:B------:R-:W3:Y:S01]  /*0210*/  LDG.E R4, desc[UR6][R4.64] ;  /* 0x0000000604047981 */ /* 0x000ee2000c1e1900 */
[----:B--2---:R-:W-:-:S04]  /*0220*/  IMAD R17, R13, UR4, R8 ;  /* 0x000000040d117c24 */ /* 0x004fc8000f8e0208 */
[----:B0-----:R-:W-:-:S06]  /*0230*/  IMAD.WIDE R10, R17, 0x4, R10 ;  /* 0x00000004110a7825 */ /* 0x001fcc00078e020a */
[----:B------:R-:W2:Y:S01]  /*0240*/  LDG.E R11, desc[UR6][R10.64] ;  /* 0x000000060a0b7981 */ /* 0x000ea2000c1e1900 */
[----:B---3--:R-:W-:-:S05]  /*0250*/  IADD3 R0, PT, PT, R4, R7, RZ ;  /* 0x0000000704007210 */ /* 0x008fca0007ffe0ff */
[----:B--2---:R-:W-:-:S05]  /*0260*/  IMAD R9, R11, -0x2, R0 ;  /* 0xfffffffe0b097824 */ /* 0x004fca00078e0200 */
[----:B------:R-:W-:Y:S01]  /*0270*/  STG.E desc[UR6][R2.64+0x8], R9 ;  /* 0x0000080902007986 */ /* 0x000fe2000c101906 */
[----:B------:R-:W-:Y:S05]  /*0280*/  EXIT ;  /* 0x000000000000794d */ /* 0x000fea0003800000 */
.L_x_23:
        /* <DEDUP_REMOVED lines=15> */
.L_x_51:


//--------------------- .text._Z14calc_init_gainPiS_S_S_S_S_S_S_S_S_iii --------------------------
	.section	.text._Z14calc_init_gainPiS_S_S_S_S_S_S_S_S_iii,"ax",@progbits
	.align	128
        .global         _Z14calc_init_gainPiS_S_S_S_S_S_S_S_S_iii
        .type           _Z14calc_init_gainPiS_S_S_S_S_S_S_S_S_iii,@function
        .size           _Z14calc_init_gainPiS_S_S_S_S_S_S_S_S_iii,(.L_x_52 - _Z14calc_init_gainPiS_S_S_S_S_S_S_S_S_iii)
        .other          _Z14calc_init_gainPiS_S_S_S_S_S_S_S_S_iii,@"STO_CUDA_ENTRY STV_DEFAULT"
_Z14calc_init_gainPiS_S_S_S_S_S_S_S_S_iii:
.text._Z14calc_init_gainPiS_S_S_S_S_S_S_S_S_iii:
        /* <DEDUP_REMOVED lines=9> */
[----:B------:R-:W1:Y:S01]  /*0090*/  LDCU.64 UR10, c[0x0][0x358] ;  /* 0x00006b00ff0a77ac */ /* 0x000e620008000a00 */
[----:B------:R-:W-:-:S06]  /*00a0*/  UISETP.GE.AND UP0, UPT, UR12, 0x1, UPT ;  /* 0x000000010c00788c */ /* 0x000fcc000bf06270 */
[----:B------:R-:W2:Y:S08]  /*00b0*/  LDC.64 R4, c[0x0][0x390] ;  /* 0x0000e400ff047b82 */ /* 0x000eb00000000a00 */
[----:B------:R-:W3:Y:S08]  /*00c0*/  LDC.64 R6, c[0x0][0x3a8] ;  /* 0x0000ea00ff067b82 */ /* 0x000ef00000000a00 */
[----:B------:R-:W4:Y:S01]  /*00d0*/  LDC.64 R8, c[0x0][0x3a0] ;  /* 0x0000e800ff087b82 */ /* 0x000f220000000a00 */
[----:B0-----:R-:W-:-:S05]  /*00e0*/  IMAD.WIDE R2, R0, 0x4, R2 ;  /* 0x0000000400027825 */ /* 0x001fca00078e0202 */
[----:B-1----:R0:W-:Y:S01]  /*00f0*/  STG.E desc[UR10][R2.64], RZ ;  /* 0x000000ff02007986 */ /* 0x0021e2000c10190a */
[----:B--2---:R-:W-:-:S05]  /*0100*/  IMAD.WIDE R4, R0, 0x4, R4 ;  /* 0x0000000400047825 */ /* 0x004fca00078e0204 */
[----:B------:R0:W-:Y:S01]  /*0110*/  STG.E desc[UR10][R4.64], RZ ;  /* 0x000000ff04007986 */ /* 0x0001e2000c10190a */
[----:B---3--:R-:W-:-:S05]  /*0120*/  IMAD.WIDE R6, R0, 0x4, R6 ;  /* 0x0000000400067825 */ /* 0x008fca00078e0206 */
[----:B------:R0:W-:Y:S01]  /*0130*/  STG.E desc[UR10][R6.64], RZ ;  /* 0x000000ff06007986 */ /* 0x0001e2000c10190a */
[----:B----4-:R-:W-:-:S05]  /*0140*/  IMAD.WIDE R8, R0, 0x4, R8 ;  /* 0x0000000400087825 */ /* 0x010fca00078e0208 */
[----:B------:R0:W-:Y:S01]  /*0150*/  STG.E desc[UR10][R8.64], RZ ;  /* 0x000000ff08007986 */ /* 0x0001e2000c10190a */
[----:B------:R-:W-:Y:S05]  /*0160*/  BRA.U !UP0, `(.L_x_24) ;  /* 0x0000000d08807547 */ /* 0x000fea000b800000 */
[----:B------:R-:W1:Y:S01]  /*0170*/  LDC.64 R10, c[0x0][0x3c0] ;  /* 0x0000f000ff0a7b82 */ /* 0x000e620000000a00 */
[----:B------:R-:W-:Y:S02]  /*0180*/  UISETP.GE.U32.AND UP0, UPT, UR12, 0x4, UPT ;  /* 0x000000040c00788c */ /* 0x000fe4000bf06070 */
[----:B------:R-:W-:Y:S01]  /*0190*/  ULOP3.LUT UR6, UR12, 0x3, URZ, 0xc0, !UPT ;  /* 0x000000030c067892 */ /* 0x000fe2000f8ec0ff */
[----:B------:R-:W-:-:S04]  /*01a0*/  UMOV UR4, URZ ;  /* 0x000000ff00047c82 */ /* 0x000fc80008000000 */
[----:B------:R-:W2:Y:S01]  /*01b0*/  LDC.64 R12, c[0x0][0x3c8] ;  /* 0x0000f200ff0c7b82 */ /* 0x000ea20000000a00 */
[----:B-1----:R-:W-:-:S04]  /*01c0*/  IMAD.WIDE R10, R0, 0x4, R10 ;  /* 0x00000004000a7825 */ /* 0x002fc800078e020a */
[----:B--2---:R-:W-:Y:S01]  /*01d0*/  IMAD.WIDE R12, R0, 0x4, R12 ;  /* 0x00000004000c7825 */ /* 0x004fe200078e020c */
[----:B------:R-:W-:Y:S06]  /*01e0*/  BRA.U !UP0, `(.L_x_25) ;  /* 0x0000000908947547 */ /* 0x000fec000b800000 */
[----:B------:R-:W1:Y:S01]  /*01f0*/  LDC.64 R14, c[0x0][0x388] ;  /* 0x0000e200ff0e7b82 */ /* 0x000e620000000a00 */
[----:B------:R-:W2:Y:S01]  /*0200*/  LDCU UR4, c[0x0][0x3d4] ;  /* 0x00007a80ff0477ac */ /* 0x000ea20008000800 */
[----:B------:R-:W-:Y:S01]  /*0210*/  ULOP3.LUT UR5, UR12, 0x7ffffffc, URZ, 0xc0, !UPT ;  /* 0x7ffffffc0c057892 */ /* 0x000fe2000f8ec0ff */
[----:B------:R-:W3:Y:S05]  /*0220*/  LDCU UR15, c[0x0][0x3d4] ;  /* 0x00007a80ff0f77ac */ /* 0x000eea0008000800 */
[----:B------:R-:W4:Y:S01]  /*0230*/  LDC.64 R16, c[0x0][0x380] ;  /* 0x0000e000ff107b82 */ /* 0x000f220000000a00 */
[----:B------:R-:W0:Y:S01]  /*0240*/  LDCU UR13, c[0x0][0x3d8] ;  /* 0x00007b00ff0d77ac */ /* 0x000e220008000800 */
[----:B------:R-:W-:Y:S01]  /*0250*/  UIADD3 UR7, UPT, UPT, -UR5, URZ, URZ ;  /* 0x000000ff05077290 */ /* 0x000fe2000fffe1ff */
[----:B------:R-:W-:Y:S01]  /*0260*/  UMOV UR8, 0x1 ;  /* 0x0000000100087882 */ /* 0x000fe20000000000 */
[----:B--2---:R-:W-:Y:S01]  /*0270*/  ISETP.GE.AND P0, PT, R0, UR4, PT ;  /* 0x0000000400007c0c */ /* 0x004fe2000bf06270 */
[----:B------:R-:W-:-:S12]  /*0280*/  UMOV UR4, URZ ;  /* 0x000000ff00047c82 */ /* 0x000fd80008000000 */
.L_x_38:
[----:B--2---:R-:W2:Y:S04]  /*0290*/  LDG.E R18, desc[UR10][R10.64] ;  /* 0x0000000a0a127981 */ /* 0x004ea8000c1e1900 */
[----:B01-3--:R-:W5:Y:S01]  /*02a0*/  LDG.E R21, desc[UR10][R4.64] ;  /* 0x0000000a04157981 */ /* 0x00bf62000c1e1900 */
[----:B--2---:R-:W-:-:S05]  /*02b0*/  IADD3 R19, PT, PT, R18, UR4, RZ ;  /* 0x0000000412137c10 */ /* 0x004fca000fffe0ff */
[----:B----4-:R-:W-:-:S06]  /*02c0*/  IMAD.WIDE R18, R19, 0x4, R16 ;  /* 0x0000000413127825 */ /* 0x010fcc00078e0210 */
[----:B------:R-:W5:Y:S01]  /*02d0*/  LDG.E R18, desc[UR10][R18.64] ;  /* 0x0000000a12127981 */ /* 0x000f62000c1e1900 */
[----:B------:R-:W-:Y:S01]  /*02e0*/  UIADD3 UR7, UPT, UPT, UR7, 0x4, URZ ;  /* 0x0000000407077890 */ /* 0x000fe2000fffe0ff */
[----:B------:R-:W-:Y:S03]  /*02f0*/  BSSY.RECONVERGENT B0, `(.L_x_26) ;  /* 0x0000016000007945 */ /* 0x000fe60003800200 */
[----:B------:R-:W-:Y:S01]  /*0300*/  UISETP.NE.AND UP0, UPT, UR7, URZ, UPT ;  /* 0x000000ff0700728c */ /* 0x000fe2000bf05270 */
[----:B-----5:R-:W-:-:S05]  /*0310*/  IADD3 R21, PT, PT, R18, R21, RZ ;  /* 0x0000001512157210 */ /* 0x020fca0007ffe0ff */
[----:B------:R2:W-:Y:S01]  /*0320*/  STG.E desc[UR10][R4.64], R21 ;  /* 0x0000001504007986 */ /* 0x0005e2000c10190a */
[----:B------:R-:W-:Y:S05]  /*0330*/  @P0 BRA `(.L_x_27) ;  /* 0x0000000000440947 */ /* 0x000fea0003800000 */
[----:B------:R-:W4:Y:S04]  /*0340*/  LDG.E R18, desc[UR10][R12.64] ;  /* 0x0000000a0c127981 */ /* 0x000f28000c1e1900 */
[----:B--2---:R-:W2:Y:S01]  /*0350*/  LDG.E R21, desc[UR10][R6.64] ;  /* 0x0000000a06157981 */ /* 0x004ea2000c1e1900 */
[----:B----4-:R-:W-:-:S05]  /*0360*/  IADD3 R19, PT, PT, R18, UR4, RZ ;  /* 0x0000000412137c10 */ /* 0x010fca000fffe0ff */
[----:B------:R-:W-:-:S06]  /*0370*/  IMAD.WIDE R18, R19, 0x4, R16 ;  /* 0x0000000413127825 */ /* 0x000fcc00078e0210 */
[----:B------:R-:W2:Y:S01]  /*0380*/  LDG.E R18, desc[UR10][R18.64] ;  /* 0x0000000a12127981 */ /* 0x000ea2000c1e1900 */
[----:B------:R-:W-:-:S04]  /*0390*/  UIADD3 UR9, UPT, UPT, UR8, -0x1, URZ ;  /* 0xffffffff08097890 */ /* 0x000fc8000fffe0ff */
[----:B---3--:R-:W-:Y:S01]  /*03a0*/  UISETP.GE.AND UP1, UPT, UR9, UR15, UPT ;  /* 0x0000000f0900728c */ /* 0x008fe2000bf26270 */
[----:B--2---:R-:W-:-:S05]  /*03b0*/  IADD3 R21, PT, PT, R18, R21, RZ ;  /* 0x0000001512157210 */ /* 0x004fca0007ffe0ff */
[----:B------:R4:W-:Y:S03]  /*03c0*/  STG.E desc[UR10][R6.64], R21 ;  /* 0x0000001506007986 */ /* 0x0009e6000c10190a */
[----:B------:R-:W-:Y:S05]  /*03d0*/  BRA.U UP1, `(.L_x_27) ;  /* 0x00000001011c7547 */ /* 0x000fea000b800000 */
[----:B------:R-:W2:Y:S04]  /*03e0*/  LDG.E R18, desc[UR10][R12.64] ;  /* 0x0000000a0c127981 */ /* 0x000ea8000c1e1900 */
[----:B----4-:R-:W3:Y:S01]  /*03f0*/  LDG.E R21, desc[UR10][R8.64] ;  /* 0x0000000a08157981 */ /* 0x010ee2000c1e1900 */
[----:B--2---:R-:W-:-:S04]  /*0400*/  VIADD R19, R18, UR4 ;  /* 0x0000000412137c36 */ /* 0x004fc80008000000 */
[----:B-1----:R-:W-:-:S06]  /*0410*/  IMAD.WIDE R18, R19, 0x4, R14 ;  /* 0x0000000413127825 */ /* 0x002fcc00078e020e */
[----:B------:R-:W3:Y:S02]  /*0420*/  LDG.E R18, desc[UR10][R18.64] ;  /* 0x0000000a12127981 */ /* 0x000ee4000c1e1900 */
[----:B---3--:R-:W-:-:S05]  /*0430*/  IADD3 R21, PT, PT, R18, R21, RZ ;  /* 0x0000001512157210 */ /* 0x008fca0007ffe0ff */
[----:B------:R1:W-:Y:S02]  /*0440*/  STG.E desc[UR10][R8.64], R21 ;  /* 0x0000001508007986 */ /* 0x0003e4000c10190a */
.L_x_27:
[----:B0--3--:R-:W-:Y:S05]  /*0450*/  BSYNC.RECONVERGENT B0 ;  /* 0x0000000000007941 */ /* 0x009fea0003800200 */
.L_x_26:
[----:B------:R-:W-:-:S04]  /*0460*/  UIADD3 UR9, UPT, UPT, UR8, -0x1, URZ ;  /* 0xffffffff08097890 */ /* 0x000fc8000fffe0ff */
[----:B------:R-:W-:-:S09]  /*0470*/  UISETP.GE.AND UP1, UPT, UR9, UR15, UPT ;  /* 0x0000000f0900728c */ /* 0x000fd2000bf26270 */
[----:B------:R-:W-:Y:S05]  /*0480*/  BRA.U UP1, `(.L_x_28) ;  /* 0x00000001011c7547 */ /* 0x000fea000b800000 */
[----:B------:R-:W3:Y:S04]  /*0490*/  LDG.E R18, desc[UR10][R10.64] ;  /* 0x0000000a0a127981 */ /* 0x000ee8000c1e1900 */
[----:B-12-4-:R-:W2:Y:S01]  /*04a0*/  LDG.E R21, desc[UR10][R2.64] ;  /* 0x0000000a02157981 */ /* 0x016ea2000c1e1900 */
[----:B---3--:R-:W-:-:S05]  /*04b0*/  IADD3 R19, PT, PT, R18, UR4, RZ ;  /* 0x0000000412137c10 */ /* 0x008fca000fffe0ff */
[----:B------:R-:W-:-:S06]  /*04c0*/  IMAD.WIDE R18, R19, 0x4, R14 ;  /* 0x0000000413127825 */ /* 0x000fcc00078e020e */
[----:B------:R-:W2:Y:S02]  /*04d0*/  LDG.E R18, desc[UR10][R18.64] ;  /* 0x0000000a12127981 */ /* 0x000ea4000c1e1900 */
[----:B--2---:R-:W-:-:S05]  /*04e0*/  IADD3 R21, PT, PT, R18, R21, RZ ;  /* 0x0000001512157210 */ /* 0x004fca0007ffe0ff */
[----:B------:R0:W-:Y:S02]  /*04f0*/  STG.E desc[UR10][R2.64], R21 ;  /* 0x0000001502007986 */ /* 0x0001e4000c10190a */
.L_x_28:
[----:B------:R-:W3:Y:S01]  /*0500*/  LDG.E R18, desc[UR10][R10.64] ;  /* 0x0000000a0a127981 */ /* 0x000ee2000c1e1900 */
[----:B------:R-:W-:-:S03]  /*0510*/  UIADD3 UR9, UPT, UPT, UR4, UR13, URZ ;  /* 0x0000000d04097290 */ /* 0x000fc6000fffe0ff */
[----:B012-4-:R-:W2:Y:S03]  /*0520*/  LDG.E R21, desc[UR10][R4.64] ;  /* 0x0000000a04157981 */ /* 0x017ea6000c1e1900 */
[----:B---3--:R-:W-:-:S04]  /*0530*/  VIADD R19, R18, UR9 ;  /* 0x0000000912137c36 */ /* 0x008fc80008000000 */
[----:B------:R-:W-:-:S06]  /*0540*/  IMAD.WIDE R18, R19, 0x4, R16 ;  /* 0x0000000413127825 */ /* 0x000fcc00078e0210 */
[----:B------:R-:W2:Y:S01]  /*0550*/  LDG.E R18, desc[UR10][R18.64] ;  /* 0x0000000a12127981 */ /* 0x000ea2000c1e1900 */
[----:B------:R-:W-:Y:S01]  /*0560*/  BSSY.RECONVERGENT B0, `(.L_x_29) ;  /* 0x000001d000007945 */ /* 0x000fe20003800200 */
[----:B--2---:R-:W-:-:S05]  /*0570*/  IADD3 R21, PT, PT, R18, R21, RZ ;  /* 0x0000001512157210 */ /* 0x004fca0007ffe0ff */
[----:B------:R0:W-:Y:S01]  /*0580*/  STG.E desc[UR10][R4.64], R21 ;  /* 0x0000001504007986 */ /* 0x0001e2000c10190a */
[----:B------:R-:W-:Y:S05]  /*0590*/  @P0 BRA `(.L_x_30) ;  /* 0x0000000000400947 */ /* 0x000fea0003800000 */
[----:B------:R-:W2:Y:S04]  /*05a0*/  LDG.E R18, desc[UR10][R12.64] ;  /* 0x0000000a0c127981 */ /* 0x000ea8000c1e1900 */
[----:B0-----:R-:W3:Y:S01]  /*05b0*/  LDG.E R21, desc[UR10][R6.64] ;  /* 0x0000000a06157981 */ /* 0x001ee2000c1e1900 */
[----:B--2---:R-:W-:-:S05]  /*05c0*/  IADD3 R19, PT, PT, R18, UR9, RZ ;  /* 0x0000000912137c10 */ /* 0x004fca000fffe0ff */
[----:B------:R-:W-:-:S06]  /*05d0*/  IMAD.WIDE R18, R19, 0x4, R16 ;  /* 0x0000000413127825 */ /* 0x000fcc00078e0210 */
[----:B------:R-:W3:Y:S01]  /*05e0*/  LDG.E R18, desc[UR10][R18.64] ;  /* 0x0000000a12127981 */ /* 0x000ee2000c1e1900 */
[----:B------:R-:W-:Y:S01]  /*05f0*/  UISETP.GE.AND UP1, UPT, UR8, UR15, UPT ;  /* 0x0000000f0800728c */ /* 0x000fe2000bf26270 */
[----:B---3--:R-:W-:-:S05]  /*0600*/  IADD3 R21, PT, PT, R18, R21, RZ ;  /* 0x0000001512157210 */ /* 0x008fca0007ffe0ff */
[----:B------:R0:W-:Y:S03]  /*0610*/  STG.E desc[UR10][R6.64], R21 ;  /* 0x0000001506007986 */ /* 0x0001e6000c10190a */
[----:B------:R-:W-:Y:S05]  /*0620*/  BRA.U UP1, `(.L_x_31) ;  /* 0x0000000101407547 */ /* 0x000fea000b800000 */
[----:B------:R-:W2:Y:S04]  /*0630*/  LDG.E R18, desc[UR10][R12.64] ;  /* 0x0000000a0c127981 */ /* 0x000ea8000c1e1900 */
[----:B0-----:R-:W3:Y:S01]  /*0640*/  LDG.E R21, desc[UR10][R8.64] ;  /* 0x0000000a08157981 */ /* 0x001ee2000c1e1900 */
[----:B--2---:R-:W-:-:S04]  /*0650*/  VIADD R19, R18, UR9 ;  /* 0x0000000912137c36 */ /* 0x004fc80008000000 */
[----:B------:R-:W-:-:S06]  /*0660*/  IMAD.WIDE R18, R19, 0x4, R14 ;  /* 0x0000000413127825 */ /* 0x000fcc00078e020e */
[----:B------:R-:W3:Y:S02]  /*0670*/  LDG.E R18, desc[UR10][R18.64] ;  /* 0x0000000a12127981 */ /* 0x000ee4000c1e1900 */
[----:B---3--:R-:W-:-:S05]  /*0680*/  IADD3 R21, PT, PT, R18, R21, RZ ;  /* 0x0000001512157210 */ /* 0x008fca0007ffe0ff */
[----:B------:R1:W-:Y:S02]  /*0690*/  STG.E desc[UR10][R8.64], R21 ;  /* 0x0000001508007986 */ /* 0x0003e4000c10190a */
.L_x_30:
[----:B------:R-:W-:-:S09]  /*06a0*/  UISETP.GE.AND UP1, UPT, UR8, UR15, UPT ;  /* 0x0000000f0800728c */ /* 0x000fd2000bf26270 */
[----:B------:R-:W-:Y:S05]  /*06b0*/  BRA.U UP1, `(.L_x_31) ;  /* 0x00000001011c7547 */ /* 0x000fea000b800000 */
[----:B------:R-:W2:Y:S04]  /*06c0*/  LDG.E R18, desc[UR10][R10.64] ;  /* 0x0000000a0a127981 */ /* 0x000ea8000c1e1900 */
[----:B01----:R-:W3:Y:S01]  /*06d0*/  LDG.E R21, desc[UR10][R2.64] ;  /* 0x0000000a02157981 */ /* 0x003ee2000c1e1900 */
[----:B--2---:R-:W-:-:S05]  /*06e0*/  IADD3 R19, PT, PT, R18, UR9, RZ ;  /* 0x0000000912137c10 */ /* 0x004fca000fffe0ff */
[----:B------:R-:W-:-:S06]  /*06f0*/  IMAD.WIDE R18, R19, 0x4, R14 ;  /* 0x0000000413127825 */ /* 0x000fcc00078e020e */
[----:B------:R-:W3:Y:S02]  /*0700*/  LDG.E R18, desc[UR10][R18.64] ;  /* 0x0000000a12127981 */ /* 0x000ee4000c1e1900 */
[----:B---3--:R-:W-:-:S05]  /*0710*/  IADD3 R21, PT, PT, R18, R21, RZ ;  /* 0x0000001512157210 */ /* 0x008fca0007ffe0ff */
[----:B------:R2:W-:Y:S02]  /*0720*/  STG.E desc[UR10][R2.64], R21 ;  /* 0x0000001502007986 */ /* 0x0005e4000c10190a */
.L_x_31:
[----:B------:R-:W-:Y:S05]  /*0730*/  BSYNC.RECONVERGENT B0 ;  /* 0x0000000000007941 */ /* 0x000fea0003800200 */
.L_x_29:
[----:B------:R-:W3:Y:S01]  /*0740*/  LDG.E R18, desc[UR10][R10.64] ;  /* 0x0000000a0a127981 */ /* 0x000ee2000c1e1900 */
[----:B------:R-:W-:-:S03]  /*0750*/  ULEA UR14, UR13, UR4, 0x1 ;  /* 0x000000040d0e7291 */ /* 0x000fc6000f8e08ff */
[----:B012---:R-:W2:Y:S03]  /*0760*/  LDG.E R21, desc[UR10][R4.64] ;  /* 0x0000000a04157981 */ /* 0x007ea6000c1e1900 */
[----:B---3--:R-:W-:-:S05]  /*0770*/  IADD3 R19, PT, PT, R18, UR14, RZ ;  /* 0x0000000e12137c10 */ /* 0x008fca000fffe0ff */
[----:B------:R-:W-:-:S06]  /*0780*/  IMAD.WIDE R18, R19, 0x4, R16 ;  /* 0x0000000413127825 */ /* 0x000fcc00078e0210 */
[----:B------:R-:W2:Y:S01]  /*0790*/  LDG.E R18, desc[UR10][R18.64] ;  /* 0x0000000a12127981 */ /* 0x000ea2000c1e1900 */
[----:B------:R-:W-:Y:S01]  /*07a0*/  BSSY.RECONVERGENT B0, `(.L_x_32) ;  /* 0x0000015000007945 */ /* 0x000fe20003800200 */
[----:B--2---:R-:W-:-:S05]  /*07b0*/  IMAD.IADD R21, R18, 0x1, R21 ;  /* 0x0000000112157824 */ /* 0x004fca00078e0215 */
[----:B------:R0:W-:Y:S01]  /*07c0*/  STG.E desc[UR10][R4.64], R21 ;  /* 0x0000001504007986 */ /* 0x0001e2000c10190a */
[----:B------:R-:W-:Y:S05]  /*07d0*/  @P0 BRA `(.L_x_33) ;  /* 0x0000000000440947 */ /* 0x000fea0003800000 */
[----:B------:R-:W2:Y:S04]  /*07e0*/  LDG.E R18, desc[UR10][R12.64] ;  /* 0x0000000a0c127981 */ /* 0x000ea8000c1e1900 */
[----:B0-----:R-:W3:Y:S01]  /*07f0*/  LDG.E R21, desc[UR10][R6.64] ;  /* 0x0000000a06157981 */ /* 0x001ee2000c1e1900 */
[----:B--2---:R-:W-:-:S05]  /*0800*/  IADD3 R19, PT, PT, R18, UR14, RZ ;  /* 0x0000000e12137c10 */ /* 0x004fca000fffe0ff */
[----:B------:R-:W-:-:S06]  /*0810*/  IMAD.WIDE R18, R19, 0x4, R16 ;  /* 0x0000000413127825 */ /* 0x000fcc00078e0210 */
[----:B------:R-:W3:Y:S01]  /*0820*/  LDG.E R18, desc[UR10][R18.64] ;  /* 0x0000000a12127981 */ /* 0x000ee2000c1e1900 */
[----:B------:R-:W-:-:S04]  /*0830*/  UIADD3 UR9, UPT, UPT, UR8, 0x1, URZ ;  /* 0x0000000108097890 */ /* 0x000fc8000fffe0ff */
[----:B------:R-:W-:Y:S01]  /*0840*/  UISETP.GE.AND UP1, UPT, UR9, UR15, UPT ;  /* 0x0000000f0900728c */ /* 0x000fe2000bf26270 */
[----:B---3--:R-:W-:-:S05]  /*0850*/  IADD3 R21, PT, PT, R18, R21, RZ ;  /* 0x0000001512157210 */ /* 0x008fca0007ffe0ff */
[----:B------:R1:W-:Y:S03]  /*0860*/  STG.E desc[UR10][R6.64], R21 ;  /* 0x0000001506007986 */ /* 0x0003e6000c10190a */
[----:B------:R-:W-:Y:S05]  /*0870*/  BRA.U UP1, `(.L_x_33) ;  /* 0x00000001011c7547 */ /* 0x000fea000b800000 */
[----:B------:R-:W2:Y:S04]  /*0880*/  LDG.E R18, desc[UR10][R12.64] ;  /* 0x0000000a0c127981 */ /* 0x000ea8000c1e1900 */
[----:B-1----:R-:W3:Y:S01]  /*0890*/  LDG.E R21, desc[UR10][R8.64] ;  /* 0x0000000a08157981 */ /* 0x002ee2000c1e1900 */
[----:B--2---:R-:W-:-:S05]  /*08a0*/  IADD3 R19, PT, PT, R18, UR14, RZ ;  /* 0x0000000e12137c10 */ /* 0x004fca000fffe0ff */
[----:B------:R-:W-:-:S06]  /*08b0*/  IMAD.WIDE R18, R19, 0x4, R14 ;  /* 0x0000000413127825 */ /* 0x000fcc00078e020e */
[----:B------:R-:W3:Y:S02]  /*08c0*/  LDG.E R18, desc[UR10][R18.64] ;  /* 0x0000000a12127981 */ /* 0x000ee4000c1e1900 */
[----:B---3--:R-:W-:-:S05]  /*08d0*/  IADD3 R21, PT, PT, R18, R21, RZ ;  /* 0x0000001512157210 */ /* 0x008fca0007ffe0ff */
[----:B------:R2:W-:Y:S02]  /*08e0*/  STG.E desc[UR10][R8.64], R21 ;  /* 0x0000001508007986 */ /* 0x0005e4000c10190a */
.L_x_33:
[----:B------:R-:W-:Y:S05]  /*08f0*/  BSYNC.RECONVERGENT B0 ;  /* 0x0000000000007941 */ /* 0x000fea0003800200 */
.L_x_32:
[----:B------:R-:W-:-:S04]  /*0900*/  UIADD3 UR9, UPT, UPT, UR8, 0x1, URZ ;  /* 0x0000000108097890 */ /* 0x000fc8000fffe0ff */
[----:B------:R-:W-:-:S09]  /*0910*/  UISETP.GE.AND UP1, UPT, UR9, UR15, UPT ;  /* 0x0000000f0900728c */ /* 0x000fd2000bf26270 */
[----:B------:R-:W-:Y:S05]  /*0920*/  BRA.U UP1, `(.L_x_34) ;  /* 0x00000001011c7547 */ /* 0x000fea000b800000 */
[----:B------:R-:W3:Y:S04]  /*0930*/  LDG.E R18, desc[UR10][R10.64] ;  /* 0x0000000a0a127981 */ /* 0x000ee8000c1e1900 */
[----:B012---:R-:W2:Y:S01]  /*0940*/  LDG.E R21, desc[UR10][R2.64] ;  /* 0x0000000a02157981 */ /* 0x007ea2000c1e1900 */
[----:B---3--:R-:W-:-:S04]  /*0950*/  VIADD R19, R18, UR14 ;  /* 0x0000000e12137c36 */ /* 0x008fc80008000000 */
[----:B------:R-:W-:-:S06]  /*0960*/  IMAD.WIDE R18, R19, 0x4, R14 ;  /* 0x0000000413127825 */ /* 0x000fcc00078e020e */
[----:B------:R-:W2:Y:S02]  /*0970*/  LDG.E R18, desc[UR10][R18.64] ;  /* 0x0000000a12127981 */ /* 0x000ea4000c1e1900 */
[----:B--2---:R-:W-:-:S05]  /*0980*/  IADD3 R21, PT, PT, R18, R21, RZ ;  /* 0x0000001512157210 */ /* 0x004fca0007ffe0ff */
[----:B------:R3:W-:Y:S02]  /*0990*/  STG.E desc[UR10][R2.64], R21 ;  /* 0x0000001502007986 */ /* 0x0007e4000c10190a */
.L_x_34:
[----:B------:R-:W4:Y:S01]  /*09a0*/  LDG.E R18, desc[UR10][R10.64] ;  /* 0x0000000a0a127981 */ /* 0x000f22000c1e1900 */
[----:B------:R-:W-:-:S03]  /*09b0*/  UIMAD UR14, UR13, 0x3, UR4 ;  /* 0x000000030d0e78a4 */ /* 0x000fc6000f8e0204 */
[----:B0123--:R-:W2:Y:S03]  /*09c0*/  LDG.E R21, desc[UR10][R4.64] ;  /* 0x0000000a04157981 */ /* 0x00fea6000c1e1900 */
[----:B----4-:R-:W-:-:S05]  /*09d0*/  IADD3 R19, PT, PT, R18, UR14, RZ ;  /* 0x0000000e12137c10 */ /* 0x010fca000fffe0ff */
        /* <DEDUP_REMOVED lines=13> */
[----:B---3--:R-:W-:-:S05]  /*0ab0*/  IMAD.IADD R21, R18, 0x1, R21 ;  /* 0x0000000112157824 */ /* 0x008fca00078e0215 */
        /* <DEDUP_REMOVED lines=9> */
.L_x_36:
[----:B------:R-:W-:Y:S05]  /*0b50*/  BSYNC.RECONVERGENT B0 ;  /* 0x0000000000007941 */ /* 0x000fea0003800200 */
.L_x_35:
[----:B------:R-:W-:-:S04]  /*0b60*/  UIADD3 UR9, UPT, UPT, UR8, 0x2, URZ ;  /* 0x0000000208097890 */ /* 0x000fc8000fffe0ff */
[----:B------:R-:W-:-:S09]  /*0b70*/  UISETP.GE.AND UP1, UPT, UR9, UR15, UPT ;  /* 0x0000000f0900728c */ /* 0x000fd2000bf26270 */
[----:B------:R-:W-:Y:S05]  /*0b80*/  BRA.U UP1, `(.L_x_37) ;  /* 0x00000001011c7547 */ /* 0x000fea000b800000 */
[----:B------:R-:W3:Y:S04]  /*0b90*/  LDG.E R18, desc[UR10][R10.64] ;  /* 0x0000000a0a127981 */ /* 0x000ee8000c1e1900 */
[----:B012---:R-:W2:Y:S01]  /*0ba0*/  LDG.E R21, desc[UR10][R2.64] ;  /* 0x0000000a02157981 */ /* 0x007ea2000c1e1900 */
[----:B---3--:R-:W-:-:S05]  /*0bb0*/  IADD3 R19, PT, PT, R18, UR14, RZ ;  /* 0x0000000e12137c10 */ /* 0x008fca000fffe0ff */
[----:B------:R-:W-:-:S06]  /*0bc0*/  IMAD.WIDE R18, R19, 0x4, R14 ;  /* 0x0000000413127825 */ /* 0x000fcc00078e020e */
[----:B------:R-:W2:Y:S02]  /*0bd0*/  LDG.E R18, desc[UR10][R18.64] ;  /* 0x0000000a12127981 */ /* 0x000ea4000c1e1900 */
[----:B--2---:R-:W-:-:S05]  /*0be0*/  IADD3 R21, PT, PT, R18, R21, RZ ;  /* 0x0000001512157210 */ /* 0x004fca0007ffe0ff */
[----:B------:R3:W-:Y:S02]  /*0bf0*/  STG.E desc[UR10][R2.64], R21 ;  /* 0x0000001502007986 */ /* 0x0007e4000c10190a */
.L_x_37:
[----:B------:R-:W-:Y:S02]  /*0c00*/  UIADD3 UR8, UPT, UPT, UR8, 0x4, URZ ;  /* 0x0000000408087890 */ /* 0x000fe4000fffe0ff */
[----:B------:R-:W-:Y:S01]  /*0c10*/  ULEA UR4, UR13, UR4, 0x2 ;  /* 0x000000040d047291 */ /* 0x000fe2000f8e10ff */
[----:B------:R-:W-:Y:S11]  /*0c20*/  BRA.U UP0, `(.L_x_38) ;  /* 0xfffffff500987547 */ /* 0x000ff6000b83ffff */
[----:B------:R-:W-:-:S05]  /*0c30*/  UMOV UR4, UR5 ;  /* 0x0000000500047c82 */ /* 0x000fca0008000000 */
.L_x_25:
[----:B------:R-:W-:-:S09]  /*0c40*/  UISETP.NE.AND UP0, UPT, UR6, URZ, UPT ;  /* 0x000000ff0600728c */ /* 0x000fd2000bf05270 */
[----:B------:R-:W-:Y:S05]  /*0c50*/  BRA.U !UP0, `(.L_x_24) ;  /* 0x0000000108c47547 */ /* 0x000fea000b800000 */
[----:B------:R-:W4:Y:S01]  /*0c60*/  LDC.64 R14, c[0x0][0x388] ;  /* 0x0000e200ff0e7b82 */ /* 0x000f220000000a00 */
[----:B------:R-:W5:Y:S01]  /*0c70*/  LDCU UR8, c[0x0][0x3d4] ;  /* 0x00007a80ff0877ac */ /* 0x000f620008000800 */
[----:B------:R-:W0:Y:S06]  /*0c80*/  LDCU UR5, c[0x0][0x3d8] ;  /* 0x00007b00ff0577ac */ /* 0x000e2c0008000800 */
[----:B------:R-:W1:Y:S01]  /*0c90*/  LDC.64 R16, c[0x0][0x380] ;  /* 0x0000e000ff107b82 */ /* 0x000e620000000a00 */
[----:B------:R-:W1:Y:S01]  /*0ca0*/  LDCU UR9, c[0x0][0x3d4] ;  /* 0x00007a80ff0977ac */ /* 0x000e620008000800 */
[----:B------:R-:W1:Y:S01]  /*0cb0*/  LDCU UR13, c[0x0][0x3d8] ;  /* 0x00007b00ff0d77ac */ /* 0x000e620008000800 */
[----:B------:R-:W-:Y:S01]  /*0cc0*/  UIADD3 UR7, UPT, UPT, -UR6, URZ, URZ ;  /* 0x000000ff06077290 */ /* 0x000fe2000fffe1ff */
[----:B-----5:R-:W-:Y:S01]  /*0cd0*/  ISETP.GE.AND P0, PT, R0, UR8, PT ;  /* 0x0000000800007c0c */ /* 0x020fe2000bf06270 */
[----:B0-----:R-:W-:-:S12]  /*0ce0*/  UIMAD UR5, UR4, UR5, URZ ;  /* 0x00000005040572a4 */ /* 0x001fd8000f8e02ff */
.L_x_42:
[----:B------:R-:W5:Y:S04]  /*0cf0*/  LDG.E R18, desc[UR10][R10.64] ;  /* 0x0000000a0a127981 */ /* 0x000f68000c1e1900 */
[----:B0123--:R-:W2:Y:S01]  /*0d00*/  LDG.E R21, desc[UR10][R4.64] ;  /* 0x0000000a04157981 */ /* 0x00fea2000c1e1900 */
[----:B-----5:R-:W-:-:S04]  /*0d10*/  VIADD R19, R18, UR5 ;  /* 0x0000000512137c36 */ /* 0x020fc80008000000 */
[----:B------:R-:W-:-:S06]  /*0d20*/  IMAD.WIDE R18, R19, 0x4, R16 ;  /* 0x0000000413127825 */ /* 0x000fcc00078e0210 */
[----:B------:R-:W2:Y:S01]  /*0d30*/  LDG.E R18, desc[UR10][R18.64] ;  /* 0x0000000a12127981 */ /* 0x000ea2000c1e1900 */
[----:B------:R-:W-:Y:S01]  /*0d40*/  UIADD3 UR7, UPT, UPT, UR7, 0x1, URZ ;  /* 0x0000000107077890 */ /* 0x000fe2000fffe0ff */
[----:B------:R-:W-:Y:S03]  /*0d50*/  BSSY.RECONVERGENT B0, `(.L_x_39) ;  /* 0x0000015000007945 */ /* 0x000fe60003800200 */
[----:B------:R-:W-:Y:S01]  /*0d60*/  UISETP.NE.AND UP0, UPT, UR7, URZ, UPT ;  /* 0x000000ff0700728c */ /* 0x000fe2000bf05270 */
        /* <DEDUP_REMOVED lines=13> */
[----:B-1----:R-:W3:Y:S01]  /*0e40*/  LDG.E R21, desc[UR10][R8.64] ;  /* 0x0000000a08157981 */ /* 0x002ee2000c1e1900 */
[----:B--2---:R-:W-:-:S05]  /*0e50*/  IADD3 R19, PT, PT, R18, UR5, RZ ;  /* 0x0000000512137c10 */ /* 0x004fca000fffe0ff */
[----:B----4-:R-:W-:-:S06]  /*0e60*/  IMAD.WIDE R18, R19, 0x4, R14 ;  /* 0x0000000413127825 */ /* 0x010fcc00078e020e */
[----:B------:R-:W3:Y:S02]  /*0e70*/  LDG.E R18, desc[UR10][R18.64] ;  /* 0x0000000a12127981 */ /* 0x000ee4000c1e1900 */
[----:B---3--:R-:W-:-:S05]  /*0e80*/  IMAD.IADD R21, R18, 0x1, R21 ;  /* 0x0000000112157824 */ /* 0x008fca00078e0215 */
[----:B------:R2:W-:Y:S02]  /*0e90*/  STG.E desc[UR10][R8.64], R21 ;  /* 0x0000001508007986 */ /* 0x0005e4000c10190a */
.L_x_40:
[----:B------:R-:W-:Y:S05]  /*0ea0*/  BSYNC.RECONVERGENT B0 ;  /* 0x0000000000007941 */ /* 0x000fea0003800200 */
.L_x_39:
[----:B------:R-:W-:-:S09]  /*0eb0*/  UISETP.GE.AND UP1, UPT, UR4, UR9, UPT ;  /* 0x000000090400728c */ /* 0x000fd2000bf26270 */
[----:B------:R-:W-:Y:S05]  /*0ec0*/  BRA.U UP1, `(.L_x_41) ;  /* 0x00000001011c7547 */ /* 0x000fea000b800000 */
[----:B------:R-:W3:Y:S04]  /*0ed0*/  LDG.E R18, desc[UR10][R10.64] ;  /* 0x0000000a0a127981 */ /* 0x000ee8000c1e1900 */
[----:B012---:R-:W2:Y:S01]  /*0ee0*/  LDG.E R21, desc[UR10][R2.64] ;  /* 0x0000000a02157981 */ /* 0x007ea2000c1e1900 */
[----:B---3--:R-:W-:-:S05]  /*0ef0*/  IADD3 R19, PT, PT, R18, UR5, RZ ;  /* 0x0000000512137c10 */ /* 0x008fca000fffe0ff */
[----:B----4-:R-:W-:-:S06]  /*0f00*/  IMAD.WIDE R18, R19, 0x4, R14 ;  /* 0x0000000413127825 */ /* 0x010fcc00078e020e */
[----:B------:R-:W2:Y:S02]  /*0f10*/  LDG.E R18, desc[UR10][R18.64] ;  /* 0x0000000a12127981 */ /* 0x000ea4000c1e1900 */
[----:B--2---:R-:W-:-:S05]  /*0f20*/  IADD3 R21, PT, PT, R18, R21, RZ ;  /* 0x0000001512157210 */ /* 0x004fca0007ffe0ff */
[----:B------:R3:W-:Y:S02]  /*0f30*/  STG.E desc[UR10][R2.64], R21 ;  /* 0x0000001502007986 */ /* 0x0007e4000c10190a */
.L_x_41:
[----:B------:R-:W-:Y:S02]  /*0f40*/  UIADD3 UR4, UPT, UPT, UR4, 0x1, URZ ;  /* 0x0000000104047890 */ /* 0x000fe4000fffe0ff */
[----:B------:R-:W-:Y:S01]  /*0f50*/  UIADD3 UR5, UPT, UPT, UR5, UR13, URZ ;  /* 0x0000000d05057290 */ /* 0x000fe2000fffe0ff */
[----:B------:R-:W-:Y:S11]  /*0f60*/  BRA.U UP0, `(.L_x_42) ;  /* 0xfffffffd00607547 */ /* 0x000ff6000b83ffff */
.L_x_24:
[----:B------:R-:W5:Y:S01]  /*0f70*/  LDG.E R13, desc[UR10][R2.64] ;  /* 0x0000000a020d7981 */ /* 0x000f62000c1e1900 */
[----:B------:R-:W1:Y:S01]  /*0f80*/  LDCU UR8, c[0x0][0x3d4] ;  /* 0x00007a80ff0877ac */ /* 0x000e620008000800 */
[----:B------:R-:W2:Y:S02]  /*0f90*/  LDC.64 R10, c[0x0][0x3b0] ;  /* 0x0000ec00ff0a7b82 */ /* 0x000ea40000000a00 */
[----:B0-----:R-:W5:Y:S01]  /*0fa0*/  LDG.E R4, desc[UR10][R4.64] ;  /* 0x0000000a04047981 */ /* 0x001f62000c1e1900 */
[C---:B-1----:R-:W-:Y:S01]  /*0fb0*/  ISETP.GE.AND P0, PT, R0.reuse, UR8, PT ;  /* 0x0000000800007c0c */ /* 0x042fe2000bf06270 */
[----:B--2---:R-:W-:Y:S01]  /*0fc0*/  IMAD.WIDE R10, R0, 0x4, R10 ;  /* 0x00000004000a7825 */ /* 0x004fe200078e020a */
[----:B-----5:R-:W-:-:S05]  /*0fd0*/  IADD3 R13, PT, PT, -R4, R13, RZ ;  /* 0x0000000d040d7210 */ /* 0x020fca0007ffe1ff */
[----:B------:R0:W-:Y:S06]  /*0fe0*/  STG.E desc[UR10][R10.64], R13 ;  /* 0x0000000d0a007986 */ /* 0x0001ec000c10190a */
[----:B------:R-:W-:Y:S05]  /*0ff0*/  @P0 EXIT ;  /* 0x000000000000094d */ /* 0x000fea0003800000 */
[----:B------:R-:W2:Y:S01]  /*1000*/  LDG.E R6, desc[UR10][R6.64] ;  /* 0x0000000a06067981 */ /* 0x000ea2000c1e1900 */
[----:B---3--:R-:W1:Y:S03]  /*1010*/  LDC.64 R2, c[0x0][0x3b8] ;  /* 0x0000ee00ff027b82 */ /* 0x008e660000000a00 */
[----:B------:R-:W2:Y:S01]  /*1020*/  LDG.E R9, desc[UR10][R8.64] ;  /* 0x0000000a08097981 */ /* 0x000ea2000c1e1900 */
[----:B-1----:R-:W-:Y:S01]  /*1030*/  IMAD.WIDE R2, R0, 0x4, R2 ;  /* 0x0000000400027825 */ /* 0x002fe200078e0202 */
[----:B--2---:R-:W-:-:S05]  /*1040*/  IADD3 R5, PT, PT, R6, -R9, RZ ;  /* 0x8000000906057210 */ /* 0x004fca0007ffe0ff */
[----:B------:R-:W-:Y:S01]  /*1050*/  STG.E desc[UR10][R2.64], R5 ;  /* 0x0000000502007986 */ /* 0x000fe2000c10190a */
[----:B------:R-:W-:Y:S05]  /*1060*/  EXIT ;  /* 0x000000000000794d */ /* 0x000fea0003800000 */
.L_x_43:
        /* <DEDUP_REMOVED lines=9> */
.L_x_52:


//--------------------- .nv.shared.reserved.0     --------------------------
	.section	.nv.shared.reserved.0,"aw",@nobits
	.weak		__nv_reservedSMEM_offset_0_alias
	.size		__nv_reservedSMEM_offset_0_alias, 0, 64
	.other		__nv_reservedSMEM_offset_0_alias,@"STO_CUDA_RESERVED_SHARED STV_DEFAULT"
__nv_reservedSMEM_offset_0_alias:
	.zero		0
	.zero		64


//--------------------- .nv.constant0._Z10set_updatePiS_S_S_S_S_i --------------------------
	.section	.nv.constant0._Z10set_updatePiS_S_S_S_S_i,"a",@progbits
	.sectionflags	@""
	.align	4
.nv.constant0._Z10set_updatePiS_S_S_S_S_i:
	.zero		948


//--------------------- .nv.constant0._Z24calc_set_update_locationPiS_S_S_S_iii --------------------------
	.section	.nv.constant0._Z24calc_set_update_locationPiS_S_S_S_iii,"a",@progbits
	.sectionflags	@""
	.align	4
.nv.constant0._Z24calc_set_update_locationPiS_S_S_S_iii:
	.zero		948


//--------------------- .nv.constant0._Z11gain_updatePiS_S_S_S_S_iiii --------------------------
	.section	.nv.constant0._Z11gain_updatePiS_S_S_S_S_iiii,"a",@progbits
	.sectionflags	@""
	.align	4
.nv.constant0._Z11gain_updatePiS_S_S_S_S_iiii:
	.zero		960


//--------------------- .nv.constant0._Z9gain_swapPiS_S_S_S_S_S_S_iiii --------------------------
	.section	.nv.constant0._Z9gain_swapPiS_S_S_S_S_S_S_iiii,"a",@progbits
	.sectionflags	@""
	.align	4
.nv.constant0._Z9gain_swapPiS_S_S_S_S_S_S_iiii:
	.zero		976


//--------------------- .nv.constant0._Z16update_iterationPiS_S_S_S_S_i --------------------------
	.section	.nv.constant0._Z16update_iterationPiS_S_S_S_S_i,"a",@progbits
	.sectionflags	@""
	.align	4
.nv.constant0._Z16update_iterationPiS_S_S_S_S_i:
	.zero		948


//--------------------- .nv.constant0._Z9cal_max_gPiS_S_S_i --------------------------
	.section	.nv.constant0._Z9cal_max_gPiS_S_S_i,"a",@progbits
	.sectionflags	@""
	.align	4
.nv.constant0._Z9cal_max_gPiS_S_S_i:
	.zero		932


//--------------------- .nv.constant0._Z11cal_max_g_tPiS_S_iii --------------------------
	.section	.nv.constant0._Z11cal_max_g_tPiS_S_iii,"a",@progbits
	.sectionflags	@""
	.align	4
.nv.constant0._Z11cal_max_g_tPiS_S_iii:
	.zero		932


//--------------------- .nv.constant0._Z16cal_gain_benefitPiS_S_S_S_iiii --------------------------
	.section	.nv.constant0._Z16cal_gain_benefitPiS_S_S_S_iiii,"a",@progbits
	.sectionflags	@""
	.align	4
.nv.constant0._Z16cal_gain_benefitPiS_S_S_S_iiii:
	.zero		952


//--------------------- .nv.constant0._Z14calc_init_gainPiS_S_S_S_S_S_S_S_S_iii --------------------------
	.section	.nv.constant0._Z14calc_init_gainPiS_S_S_S_S_S_S_S_S_iii,"a",@progbits
	.sectionflags	@""
	.align	4
.nv.constant0._Z14calc_init_gainPiS_S_S_S_S_S_S_S_S_iii:
	.zero		988


//--------------------- SYMBOLS --------------------------

	.type		.nv.reservedSmem.offset0,@object
	.size		.nv.reservedSmem.offset0,0x4
